# CuTe-DSL kernel — source=cudnn_frontend_dsl family=gemm_swiglu
# config = {"ab_dtype": "Float8E4M3FN", "c_dtype": "BFloat16", "mma_mn": [256, 256], "cluster_mn": [4, 1]}


// ===== COMPILED SASS (sm_100a) =====

	.target	sm_100a

	.elftype	@"ET_EXEC"


//--------------------- .note.nv.tkinfo           --------------------------
	.section	.note.nv.tkinfo,"",@"SHT_NOTE"
	.sectionflags	@"SHF_NOTE_NV_TKINFO"
	.tkinfo
        /*0018*/ 	.word	0x00000081
        /*0030*/ 	.string	""
        /*0030*/ 	.string	"ptxas"
        /*0030*/ 	.string	"Cuda compilation tools, release 12.9, V12.9.83"
        /*0030*/ 	.string	"Build system must define TOOLS_VERSION_EXTENDED"
        /*0030*/ 	.string	"-O 3 -arch sm_100a "



//--------------------- .note.nv.cuver            --------------------------
	.section	.note.nv.cuver,"",@"SHT_NOTE"
	.sectionflags	@"SHF_NOTE_NV_CUVER"
        /*0018*/ 	.short	0x0001
        /*001a*/ 	.short	0x0064
        /*001c*/ 	.short	0x0001
        /*001e*/ 	.short	0x0000
        /*0020*/ 	.short	0x0001
        /*0022*/ 	.short	0x0000


//--------------------- .nv.info                  --------------------------
	.section	.nv.info,"",@"SHT_CUDA_INFO"
	.align	4


	//----- nvinfo : EIATTR_REGCOUNT
	.align		4
        /*0000*/ 	.byte	0x04, 0x2f
        /*0002*/ 	.short	(.L_6 - .L_5)
	.align		4
.L_5:
        /*0004*/ 	.word	index@(kernel_cutlass_kernel_cudnngemm_swigludense_gemm_persistent_swigluPersistentDenseGemmKernel_object_at__TiledMMA_ThrLayoutVMNK21111000_PermutationMNK____MMAAtom_ThrID21_ShapeMNK25625632_TV_0)
        /*0008*/ 	.word	0x00000060


	//----- nvinfo : EIATTR_FRAME_SIZE
	.align		4
.L_6:
        /*000c*/ 	.byte	0x04, 0x11
        /*000e*/ 	.short	(.L_8 - .L_7)
	.align		4
.L_7:
        /*0010*/ 	.word	index@($__internal_2_$__cuda_sm10x_tcgen05_guardrail_trap_unallocated_columns_being_dealloced)
        /*0014*/ 	.word	0x00000000


	//----- nvinfo : EIATTR_FRAME_SIZE
	.align		4
.L_8:
        /*0018*/ 	.byte	0x04, 0x11
        /*001a*/ 	.short	(.L_10 - .L_9)
	.align		4
.L_9:
        /*001c*/ 	.word	index@($__internal_1_$__cuda_sm10x_tcgen05_guardrail_trap_phase_invalid_during_alloc)
        /*0020*/ 	.word	0x00000000


	//----- nvinfo : EIATTR_FRAME_SIZE
	.align		4
.L_10:
        /*0024*/ 	.byte	0x04, 0x11
        /*0026*/ 	.short	(.L_12 - .L_11)
	.align		4
.L_11:
        /*0028*/ 	.word	index@($__internal_0_$__cuda_sm10x_tcgen05_guardrail_trap_col_being_dealloced_not_returned_by_alloc)
        /*002c*/ 	.word	0x00000000


	//----- nvinfo : EIATTR_FRAME_SIZE
	.align		4
.L_12:
        /*0030*/ 	.byte	0x04, 0x11
        /*0032*/ 	.short	(.L_14 - .L_13)
	.align		4
.L_13:
        /*0034*/ 	.word	index@(kernel_cutlass_kernel_cudnngemm_swigludense_gemm_persistent_swigluPersistentDenseGemmKernel_object_at__TiledMMA_ThrLayoutVMNK21111000_PermutationMNK____MMAAtom_ThrID21_ShapeMNK25625632_TV_0)
        /*0038*/ 	.word	0x00000000


	//----- nvinfo : EIATTR_MIN_STACK_SIZE
	.align		4
.L_14:
        /*003c*/ 	.byte	0x04, 0x12
        /*003e*/ 	.short	(.L_16 - .L_15)
	.align		4
.L_15:
        /*0040*/ 	.word	index@(kernel_cutlass_kernel_cudnngemm_swigludense_gemm_persistent_swigluPersistentDenseGemmKernel_object_at__TiledMMA_ThrLayoutVMNK21111000_PermutationMNK____MMAAtom_ThrID21_ShapeMNK25625632_TV_0)
        /*0044*/ 	.word	0x00000000
.L_16:


//--------------------- .nv.info.kernel_cutlass_kernel_cudnngemm_swigludense_gemm_persistent_swigluPersistentDenseGemmKernel_object_at__TiledMMA_ThrLayoutVMNK21111000_PermutationMNK____MMAAtom_ThrID21_ShapeMNK25625632_TV_0 --------------------------
	.section	.nv.info.kernel_cutlass_kernel_cudnngemm_swigludense_gemm_persistent_swigluPersistentDenseGemmKernel_object_at__TiledMMA_ThrLayoutVMNK21111000_PermutationMNK____MMAAtom_ThrID21_ShapeMNK25625632_TV_0,"",@"SHT_CUDA_INFO"
	.sectionflags	@""
	.align	4


	//----- nvinfo : EIATTR_CUDA_API_VERSION
	.align		4
        /*0000*/ 	.byte	0x04, 0x37
        /*0002*/ 	.short	(.L_18 - .L_17)
.L_17:
        /*0004*/ 	.word	0x00000081


	//----- nvinfo : EIATTR_KPARAM_INFO
	.align		4
.L_18:
        /*0008*/ 	.byte	0x04, 0x17
        /*000a*/ 	.short	(.L_20 - .L_19)
.L_19:
        /*000c*/ 	.word	0x00000000
        /*0010*/ 	.short	0x0008
        /*0012*/ 	.short	0x0264
        /*0014*/ 	.byte	0x00, 0xf0, 0x11, 0x00


	//----- nvinfo : EIATTR_KPARAM_INFO
	.align		4
.L_20:
        /*0018*/ 	.byte	0x04, 0x17
        /*001a*/ 	.short	(.L_22 - .L_21)
.L_21:
        /*001c*/ 	.word	0x00000000
        /*0020*/ 	.short	0x0007
        /*0022*/ 	.short	0x0258
        /*0024*/ 	.byte	0x00, 0xf0, 0x31, 0x00


	//----- nvinfo : EIATTR_KPARAM_INFO
	.align		4
.L_22:
        /*0028*/ 	.byte	0x04, 0x17
        /*002a*/ 	.short	(.L_24 - .L_23)
.L_23:
        /*002c*/ 	.word	0x00000000
        /*0030*/ 	.short	0x0006
        /*0032*/ 	.short	0x024c
        /*0034*/ 	.byte	0x00, 0xf0, 0x31, 0x00


	//----- nvinfo : EIATTR_KPARAM_INFO
	.align		4
.L_24:
        /*0038*/ 	.byte	0x04, 0x17
        /*003a*/ 	.short	(.L_26 - .L_25)
.L_25:
        /*003c*/ 	.word	0x00000000
        /*0040*/ 	.short	0x0005
        /*0042*/ 	.short	0x0240
        /*0044*/ 	.byte	0x00, 0xf0, 0x31, 0x00


	//----- nvinfo : EIATTR_KPARAM_INFO
	.align		4
.L_26:
        /*0048*/ 	.byte	0x04, 0x17
        /*004a*/ 	.short	(.L_28 - .L_27)
.L_27:
        /*004c*/ 	.word	0x00000000
        /*0050*/ 	.short	0x0004
        /*0052*/ 	.short	0x01c0
        /*0054*/ 	.byte	0x00, 0xf0, 0x01, 0x02


	//----- nvinfo : EIATTR_KPARAM_INFO
	.align		4
.L_28:
        /*0058*/ 	.byte	0x04, 0x17
        /*005a*/ 	.short	(.L_30 - .L_29)
.L_29:
        /*005c*/ 	.word	0x00000000
        /*0060*/ 	.short	0x0003
        /*0062*/ 	.short	0x0140
        /*0064*/ 	.byte	0x00, 0xf0, 0x01, 0x02


	//----- nvinfo : EIATTR_KPARAM_INFO
	.align		4
.L_30:
        /*0068*/ 	.byte	0x04, 0x17
        /*006a*/ 	.short	(.L_32 - .L_31)
.L_31:
        /*006c*/ 	.word	0x00000000
        /*0070*/ 	.short	0x0002
        /*0072*/ 	.short	0x00c0
        /*0074*/ 	.byte	0x00, 0xf0, 0x01, 0x02


	//----- nvinfo : EIATTR_KPARAM_INFO
	.align		4
.L_32:
        /*0078*/ 	.byte	0x04, 0x17
        /*007a*/ 	.short	(.L_34 - .L_33)
.L_33:
        /*007c*/ 	.word	0x00000000
        /*0080*/ 	.short	0x0001
        /*0082*/ 	.short	0x0040
        /*0084*/ 	.byte	0x00, 0xf0, 0x01, 0x02


	//----- nvinfo : EIATTR_KPARAM_INFO
	.align		4
.L_34:
        /*0088*/ 	.byte	0x04, 0x17
        /*008a*/ 	.short	(.L_36 - .L_35)
.L_35:
        /*008c*/ 	.word	0x00000000
        /*0090*/ 	.short	0x0000
        /*0092*/ 	.short	0x0000
        /*0094*/ 	.byte	0x00, 0xf0, 0x0d, 0x00


	//----- nvinfo : EIATTR_AT_ENTRY_FRAGMENTS
	.align		4
.L_36:
        /*0098*/ 	.byte	0x04, 0x4f
        /*009a*/ 	.short	(.L_38 - .L_37)


	//   ....[0]....
.L_37:
        /*009c*/ 	.word	0x00000004


	//   ....[1]....
        /*00a0*/ 	.word	0x00000005


	//----- nvinfo : EIATTR_RESERVED_SMEM_USED
	.align		4
.L_38:
        /*00a4*/ 	.byte	0x01, 0x41
	.zero		2


	//----- nvinfo : EIATTR_SPARSE_MMA_MASK
	.align		4
        /*00a8*/ 	.byte	0x03, 0x50
        /*00aa*/ 	.short	0x0000


	//----- nvinfo : EIATTR_TCGEN05_2CTA_USED
	.align		4
        /*00ac*/ 	.byte	0x01, 0x52
	.zero		2


	//----- nvinfo : EIATTR_MAXREG_COUNT
	.align		4
        /*00b0*/ 	.byte	0x03, 0x1b
        /*00b2*/ 	.short	0x00ff


	//----- nvinfo : EIATTR_NUM_BARRIERS
	.align		4
        /*00b4*/ 	.byte	0x02, 0x4c
        /*00b6*/ 	.byte	0x03
	.zero		1


	//----- nvinfo : EIATTR_INT_WARP_WIDE_INSTR_OFFSETS
	.align		4
        /*00b8*/ 	.byte	0x04, 0x31
        /*00ba*/ 	.short	(.L_40 - .L_39)


	//   ....[0]....
.L_39:
        /*00bc*/ 	.word	0x00004690


	//   ....[1]....
        /*00c0*/ 	.word	0x000046c0


	//----- nvinfo : EIATTR_COOP_GROUP_MASK_REGIDS
	.align		4
.L_40:
        /*00c4*/ 	.byte	0x04, 0x29
        /*00c6*/ 	.short	(.L_42 - .L_41)


	//   ....[0]....
.L_41:
        /*00c8*/ 	.word	0xffffffff


	//   ....[1]....
        /*00cc*/ 	.word	0xffffffff


	//   ....[2]....
        /*00d0*/ 	.word	0xffffffff


	//   ....[3]....
        /*00d4*/ 	.word	0xffffffff


	//   ....[4]....
        /*00d8*/ 	.word	0xffffffff


	//   ....[5]....
        /*00dc*/ 	.word	0xffffffff


	//   ....[6]....
        /*00e0*/ 	.word	0xffffffff


	//----- nvinfo : EIATTR_COOP_GROUP_INSTR_OFFSETS
	.align		4
.L_42:
        /*00e4*/ 	.byte	0x04, 0x28
        /*00e6*/ 	.short	(.L_44 - .L_43)


	//   ....[0]....
.L_43:
        /*00e8*/ 	.word	0x00000430


	//   ....[1]....
        /*00ec*/ 	.word	0x00000650


	//   ....[2]....
        /*00f0*/ 	.word	0x000007a0


	//   ....[3]....
        /*00f4*/ 	.word	0x00001c20


	//   ....[4]....
        /*00f8*/ 	.word	0x00002230


	//   ....[5]....
        /*00fc*/ 	.word	0x00004510


	//   ....[6]....
        /*0100*/ 	.word	0x00004770


	//----- nvinfo : EIATTR_VRC_CTA_INIT_COUNT
	.align		4
.L_44:
        /*0104*/ 	.byte	0x02, 0x4a
        /*0106*/ 	.byte	0x80
	.zero		1


	//----- nvinfo : EIATTR_MBARRIER_INSTR_OFFSETS
	.align		4
        /*0108*/ 	.byte	0x04, 0x39
        /*010a*/ 	.short	(.L_46 - .L_45)


	//   ....[0]....
.L_45:
        /*010c*/ 	.word	0x00000340
        /*0110*/ 	.word	0x000000ff
        /*0114*/ 	.word	0x00000000
        /*0118*/ 	.short	0x0100
        /*011a*/ 	.byte	0x06
	.zero		1


	//   ....[1]....
        /*011c*/ 	.word	0x00000350
        /*0120*/ 	.word	0x000000ff
        /*0124*/ 	.word	0x00000008
        /*0128*/ 	.short	0x0100
        /*012a*/ 	.byte	0x06
	.zero		1


	//   ....[2]....
        /*012c*/ 	.word	0x00000360
        /*0130*/ 	.word	0x000000ff
        /*0134*/ 	.word	0x00000010
        /*0138*/ 	.short	0x0100
        /*013a*/ 	.byte	0x06
	.zero		1


	//   ....[3]....
        /*013c*/ 	.word	0x00000370
        /*0140*/ 	.word	0x000000ff
        /*0144*/ 	.word	0x00000018
        /*0148*/ 	.short	0x0100
        /*014a*/ 	.byte	0x06
	.zero		1


	//   ....[4]....
        /*014c*/ 	.word	0x00000380
        /*0150*/ 	.word	0x000000ff
        /*0154*/ 	.word	0x00000020
        /*0158*/ 	.short	0x0100
        /*015a*/ 	.byte	0x06
	.zero		1


	//   ....[5]....
        /*015c*/ 	.word	0x00000390
        /*0160*/ 	.word	0x000000ff
        /*0164*/ 	.word	0x00000028
        /*0168*/ 	.short	0x0100
        /*016a*/ 	.byte	0x06
	.zero		1


	//   ....[6]....
        /*016c*/ 	.word	0x000003a0
        /*0170*/ 	.word	0x000000ff
        /*0174*/ 	.word	0x00000030
        /*0178*/ 	.short	0x0100
        /*017a*/ 	.byte	0x06
	.zero		1


	//   ....[7]....
        /*017c*/ 	.word	0x000003b0
        /*0180*/ 	.word	0x000000ff
        /*0184*/ 	.word	0x00000038
        /*0188*/ 	.short	0x0100
        /*018a*/ 	.byte	0x06
	.zero		1


	//   ....[8]....
        /*018c*/ 	.word	0x000003c0
        /*0190*/ 	.word	0x000000ff
        /*0194*/ 	.word	0x00000040
        /*0198*/ 	.short	0x0100
        /*019a*/ 	.byte	0x06
	.zero		1


	//   ....[9]....
        /*019c*/ 	.word	0x000003d0
        /*01a0*/ 	.word	0x000000ff
        /*01a4*/ 	.word	0x00000048
        /*01a8*/ 	.short	0x0100
        /*01aa*/ 	.byte	0x06
	.zero		1


	//   ....[10]....
        /*01ac*/ 	.word	0x000005c0
        /*01b0*/ 	.word	0x000000ff
        /*01b4*/ 	.word	0x00000050
        /*01b8*/ 	.short	0x0100
        /*01ba*/ 	.byte	0x06
	.zero		1


	//   ....[11]....
        /*01bc*/ 	.word	0x000005d0
        /*01c0*/ 	.word	0x000000ff
        /*01c4*/ 	.word	0x00000058
        /*01c8*/ 	.short	0x0100
        /*01ca*/ 	.byte	0x06
	.zero		1


	//   ....[12]....
        /*01cc*/ 	.word	0x000005e0
        /*01d0*/ 	.word	0x000000ff
        /*01d4*/ 	.word	0x00000060
        /*01d8*/ 	.short	0x0100
        /*01da*/ 	.byte	0x06
	.zero		1


	//   ....[13]....
        /*01dc*/ 	.word	0x000005f0
        /*01e0*/ 	.word	0x000000ff
        /*01e4*/ 	.word	0x00000068
        /*01e8*/ 	.short	0x0100
        /*01ea*/ 	.byte	0x06
	.zero		1


	//   ....[14]....
        /*01ec*/ 	.word	0x00000740
        /*01f0*/ 	.word	0x000000ff
        /*01f4*/ 	.word	0x00000070
        /*01f8*/ 	.short	0x0100
        /*01fa*/ 	.byte	0x05
	.zero		1


	//   ....[15]....
        /*01fc*/ 	.word	0x00000bd0
        /*0200*/ 	.word	0x000000ff
        /*0204*/ 	.word	0x00000028
        /*0208*/ 	.short	0x010a
        /*020a*/ 	.byte	0x06
	.zero		1


	//   ....[16]....
        /*020c*/ 	.word	0x00000d10
        /*0210*/ 	.word	0x000000ff
        /*0214*/ 	.word	0x00000028
        /*0218*/ 	.short	0x010a
        /*021a*/ 	.byte	0x09
	.zero		1


	//   ....[17]....
        /*021c*/ 	.word	0x00000ee0
        /*0220*/ 	.word	0x000000ff
        /*0224*/ 	.word	0x00000028
        /*0228*/ 	.short	0x010a
        /*022a*/ 	.byte	0x24
	.zero		1


	//   ....[18]....
        /*022c*/ 	.word	0x00001230
        /*0230*/ 	.word	0x000000ff
        /*0234*/ 	.word	0x00000028
        /*0238*/ 	.short	0x010a
        /*023a*/ 	.byte	0x04
	.zero		1


	//   ....[19]....
        /*023c*/ 	.word	0x000016b0
        /*0240*/ 	.word	0x000000ff
        /*0244*/ 	.word	0x00000000
        /*0248*/ 	.short	0x010a
        /*024a*/ 	.byte	0x06
	.zero		1


	//   ....[20]....
        /*024c*/ 	.word	0x000016c0
        /*0250*/ 	.word	0x000000ff
        /*0254*/ 	.word	0x00000060
        /*0258*/ 	.short	0x010a
        /*025a*/ 	.byte	0x07
	.zero		1


	//   ....[21]....
        /*025c*/ 	.word	0x00001850
        /*0260*/ 	.word	0x000000ff
        /*0264*/ 	.word	0x00000000
        /*0268*/ 	.short	0x010a
        /*026a*/ 	.byte	0x05
	.zero		1


	//   ....[22]....
        /*026c*/ 	.word	0x00001a00
        /*0270*/ 	.word	0x000000ff
        /*0274*/ 	.word	0x00000000
        /*0278*/ 	.short	0x010a
        /*027a*/ 	.byte	0x06
	.zero		1


	//   ....[23]....
        /*027c*/ 	.word	0x00001ba0
        /*0280*/ 	.word	0x00000000
        /*0284*/ 	.word	0x00000060
        /*0288*/ 	.short	0x010a
        /*028a*/ 	.byte	0xff
	.zero		1


	//   ....[24]....
        /*028c*/ 	.word	0x00001ea0
        /*0290*/ 	.word	0x00000000
        /*0294*/ 	.word	0x00000000
        /*0298*/ 	.short	0x010a
        /*029a*/ 	.byte	0xff
	.zero		1


	//   ....[25]....
        /*029c*/ 	.word	0x00001ec0
        /*02a0*/ 	.word	0x00000000
        /*02a4*/ 	.word	0x00000000
        /*02a8*/ 	.short	0x010a
        /*02aa*/ 	.byte	0xff
	.zero		1


	//   ....[26]....
        /*02ac*/ 	.word	0x000020a0
        /*02b0*/ 	.word	0x00000008
        /*02b4*/ 	.word	0x00000000
        /*02b8*/ 	.short	0x010a
        /*02ba*/ 	.byte	0xff
	.zero		1


	//   ....[27]....
        /*02bc*/ 	.word	0x000020c0
        /*02c0*/ 	.word	0x00000008
        /*02c4*/ 	.word	0x00000000
        /*02c8*/ 	.short	0x010a
        /*02ca*/ 	.byte	0xff
	.zero		1


	//   ....[28]....
        /*02cc*/ 	.word	0x000021b0
        /*02d0*/ 	.word	0x00000008
        /*02d4*/ 	.word	0x00000000
        /*02d8*/ 	.short	0x0101
        /*02da*/ 	.byte	0xff
	.zero		1


	//   ....[29]....
        /*02dc*/ 	.word	0x00002870
        /*02e0*/ 	.word	0x000000ff
        /*02e4*/ 	.word	0x00000050
        /*02e8*/ 	.short	0x010a
        /*02ea*/ 	.byte	0x1a
	.zero		1


	//   ....[30]....
        /*02ec*/ 	.word	0x000041d0
        /*02f0*/ 	.word	0x000000ff
        /*02f4*/ 	.word	0x00000000
        /*02f8*/ 	.short	0x0101
        /*02fa*/ 	.byte	0x1a
	.zero		1


	//   ....[31]....
        /*02fc*/ 	.word	0x000044e0
        /*0300*/ 	.word	0x00000005
        /*0304*/ 	.word	0x00000000
        /*0308*/ 	.short	0x0101
        /*030a*/ 	.byte	0xff
	.zero		1


	//   ....[32]....
        /*030c*/ 	.word	0x000044f0
        /*0310*/ 	.word	0x00000002
        /*0314*/ 	.word	0x00000070
        /*0318*/ 	.short	0x010a
        /*031a*/ 	.byte	0xff
	.zero		1


	//   ....[33]....
        /*031c*/ 	.word	0x000047d0
        /*0320*/ 	.word	0x00000000
        /*0324*/ 	.word	0x00000028
        /*0328*/ 	.short	0x010a
        /*032a*/ 	.byte	0xff
	.zero		1


	//   ....[34]....
        /*032c*/ 	.word	0x00004850
        /*0330*/ 	.word	0x00000000
        /*0334*/ 	.word	0x00000028
        /*0338*/ 	.short	0x010a
        /*033a*/ 	.byte	0xff
	.zero		1


	//   ....[35]....
        /*033c*/ 	.word	0x000048c0
        /*0340*/ 	.word	0x00000000
        /*0344*/ 	.word	0x00000060
        /*0348*/ 	.short	0x010a
        /*034a*/ 	.byte	0xff
	.zero		1


	//   ....[36]....
        /*034c*/ 	.word	0x00004940
        /*0350*/ 	.word	0x00000000
        /*0354*/ 	.word	0x00000000
        /*0358*/ 	.short	0x010a
        /*035a*/ 	.byte	0xff
	.zero		1


	//   ....[37]....
        /*035c*/ 	.word	0x000049a0
        /*0360*/ 	.word	0x00000000
        /*0364*/ 	.word	0x00000060
        /*0368*/ 	.short	0x010a
        /*036a*/ 	.byte	0xff
	.zero		1


	//   ....[38]....
        /*036c*/ 	.word	0x00004a00
        /*0370*/ 	.word	0x00000000
        /*0374*/ 	.word	0x00000000
        /*0378*/ 	.short	0x010a
        /*037a*/ 	.byte	0xff
	.zero		1


	//   ....[39]....
        /*037c*/ 	.word	0x00004a60
        /*0380*/ 	.word	0x00000008
        /*0384*/ 	.word	0x00000000
        /*0388*/ 	.short	0x010a
        /*038a*/ 	.byte	0xff
	.zero		1


	//   ....[40]....
        /*038c*/ 	.word	0x00004ad0
        /*0390*/ 	.word	0x00000004
        /*0394*/ 	.word	0x00000050
        /*0398*/ 	.short	0x010a
        /*039a*/ 	.byte	0xff
	.zero		1


	//   ....[41]....
        /*039c*/ 	.word	0x00004b20
        /*03a0*/ 	.word	0x00000002
        /*03a4*/ 	.word	0x00000070
        /*03a8*/ 	.short	0x010a
        /*03aa*/ 	.byte	0xff
	.zero		1


	//----- nvinfo : EIATTR_NUM_MBARRIERS
	.align		4
.L_46:
        /*03ac*/ 	.byte	0x03, 0x38
        /*03ae*/ 	.short	0x000f


	//----- nvinfo : EIATTR_EXIT_INSTR_OFFSETS
	.align		4
        /*03b0*/ 	.byte	0x04, 0x1c
        /*03b2*/ 	.short	(.L_48 - .L_47)


	//   ....[0]....
.L_47:
        /*03b4*/ 	.word	0x00001be0


	//   ....[1]....
        /*03b8*/ 	.word	0x00004790


	//----- nvinfo : EIATTR_REQNTID
	.align		4
.L_48:
        /*03bc*/ 	.byte	0x04, 0x10
        /*03be*/ 	.short	(.L_50 - .L_49)
.L_49:
        /*03c0*/ 	.word	0x000000c0
        /*03c4*/ 	.word	0x00000001
        /*03c8*/ 	.word	0x00000001


	//----- nvinfo : EIATTR_CRS_STACK_SIZE
	.align		4
.L_50:
        /*03cc*/ 	.byte	0x04, 0x1e
        /*03ce*/ 	.short	(.L_52 - .L_51)
.L_51:
        /*03d0*/ 	.word	0x00000000


	//----- nvinfo : EIATTR_CBANK_PARAM_SIZE
	.align		4
.L_52:
        /*03d4*/ 	.byte	0x03, 0x19
        /*03d6*/ 	.short	0x0268


	//----- nvinfo : EIATTR_PARAM_CBANK
	.align		4
        /*03d8*/ 	.byte	0x04, 0x0a
        /*03da*/ 	.short	(.L_54 - .L_53)
	.align		4
.L_53:
        /*03dc*/ 	.word	index@(.nv.constant0.kernel_cutlass_kernel_cudnngemm_swigludense_gemm_persistent_swigluPersistentDenseGemmKernel_object_at__TiledMMA_ThrLayoutVMNK21111000_PermutationMNK____MMAAtom_ThrID21_ShapeMNK25625632_TV_0)
        /*03e0*/ 	.short	0x0380
        /*03e2*/ 	.short	0x0268


	//----- nvinfo : EIATTR_SW_WAR
	.align		4
.L_54:
        /*03e4*/ 	.byte	0x04, 0x36
        /*03e6*/ 	.short	(.L_56 - .L_55)
.L_55:
        /*03e8*/ 	.word	0x00000008
.L_56:


//--------------------- .nv.compat                --------------------------
	.section	.nv.compat,"",@"SHT_CUDA_COMPAT_INFO"
	.align	4
        /*0000*/ 	.byte	0x02, 0x02, 0x02, 0x00, 0x02, 0x05, 0x05, 0x00, 0x02, 0x03, 0x01, 0x00, 0x02, 0x06, 0x01, 0x00


//--------------------- .nv.callgraph             --------------------------
	.section	.nv.callgraph,"",@"SHT_CUDA_CALLGRAPH"
	.align	4
	.sectionentsize	8
	.align		4
        /*0000*/ 	.word	0x00000000
	.align		4
        /*0004*/ 	.word	0xffffffff
	.align		4
        /*0008*/ 	.word	0x00000000
	.align		4
        /*000c*/ 	.word	0xfffffffe
	.align		4
        /*0010*/ 	.word	0x00000000
	.align		4
        /*0014*/ 	.word	0xfffffffd
	.align		4
        /*0018*/ 	.word	0x00000000
	.align		4
        /*001c*/ 	.word	0xfffffffc


//--------------------- .text.kernel_cutlass_kernel_cudnngemm_swigludense_gemm_persistent_swigluPersistentDenseGemmKernel_object_at__TiledMMA_ThrLayoutVMNK21111000_PermutationMNK____MMAAtom_ThrID21_ShapeMNK25625632_TV_0 --------------------------
	.section	.text.kernel_cutlass_kernel_cudnngemm_swigludense_gemm_persistent_swigluPersistentDenseGemmKernel_object_at__TiledMMA_ThrLayoutVMNK21111000_PermutationMNK____MMAAtom_ThrID21_ShapeMNK25625632_TV_0,"ax",@progbits
	.align	128
        .global         kernel_cutlass_kernel_cudnngemm_swigludense_gemm_persistent_swigluPersistentDenseGemmKernel_object_at__TiledMMA_ThrLayoutVMNK21111000_PermutationMNK____MMAAtom_ThrID21_ShapeMNK25625632_TV_0
        .type           kernel_cutlass_kernel_cudnngemm_swigludense_gemm_persistent_swigluPersistentDenseGemmKernel_object_at__TiledMMA_ThrLayoutVMNK21111000_PermutationMNK____MMAAtom_ThrID21_ShapeMNK25625632_TV_0,@function
        .size           kernel_cutlass_kernel_cudnngemm_swigludense_gemm_persistent_swigluPersistentDenseGemmKernel_object_at__TiledMMA_ThrLayoutVMNK21111000_PermutationMNK____MMAAtom_ThrID21_ShapeMNK25625632_TV_0,(.L_x_71 - kernel_cutlass_kernel_cudnngemm_swigludense_gemm_persistent_swigluPersistentDenseGemmKernel_object_at__TiledMMA_ThrLayoutVMNK21111000_PermutationMNK____MMAAtom_ThrID21_ShapeMNK25625632_TV_0)
        .other          kernel_cutlass_kernel_cudnngemm_swigludense_gemm_persistent_swigluPersistentDenseGemmKernel_object_at__TiledMMA_ThrLayoutVMNK21111000_PermutationMNK____MMAAtom_ThrID21_ShapeMNK25625632_TV_0,@"STO_CUDA_ENTRY STV_DEFAULT"
kernel_cutlass_kernel_cudnngemm_swigludense_gemm_persistent_swigluPersistentDenseGemmKernel_object_at__TiledMMA_ThrLayoutVMNK21111000_PermutationMNK____MMAAtom_ThrID21_ShapeMNK25625632_TV_0:
.text.kernel_cutlass_kernel_cudnngemm_swigludense_gemm_persistent_swigluPersistentDenseGemmKernel_object_at__TiledMMA_ThrLayoutVMNK21111000_PermutationMNK____MMAAtom_ThrID21_ShapeMNK25625632_TV_0:
[----:B------:R-:W1:Y:S01]  /*0000*/  LDC R1, c[0x0][0x37c] ;  /* 0x0000df00ff017b82 */ /* 0x000e620000000800 */
[----:B------:R-:W2:Y:S07]  /*0010*/  S2R R4, SR_TID.X ;  /* 0x0000000000047919 */ /* 0x000eae0000002100 */
[----:B------:R-:W3:Y:S01]  /*0020*/  S2UR UR7, SR_CgaCtaId ;  /* 0x00000000000779c3 */ /* 0x000ee20000008800 */
[----:B------:R-:W4:Y:S01]  /*0030*/  LDCU UR5, c[0x0][0x36c] ;  /* 0x00006d80ff0577ac */ /* 0x000f220008000800 */
[----:B------:R-:W5:Y:S06]  /*0040*/  LDCU.U8 UR9, c[0x0][0x382] ;  /* 0x00007040ff0977ac */ /* 0x000f6c0008000000 */
[----:B------:R-:W2:Y:S01]  /*0050*/  S2UR UR21, SR_CTAID.X ;  /* 0x00000000001579c3 */ /* 0x000ea20000002500 */
[----:B------:R-:W2:Y:S01]  /*0060*/  LDCU.U8 UR8, c[0x0][0x381] ;  /* 0x00007020ff0877ac */ /* 0x000ea20008000000 */
[----:B----4-:R-:W-:-:S02]  /*0070*/  UISETP.EQ.U32.AND UP2, UPT, UR5, 0x1, UPT ;  /* 0x000000010500788c */ /* 0x010fc4000bf42070 */
[----:B-----5:R-:W-:Y:S02]  /*0080*/  ULOP3.LUT UR9, UR9, 0x1, URZ, 0xc0, !UPT ;  /* 0x0000000109097892 */ /* 0x020fe4000f8ec0ff */
[----:B---3--:R-:W-:Y:S02]  /*0090*/  ULEA.HI UR6, UR7, UR7, URZ, 0x1 ;  /* 0x0000000707067291 */ /* 0x008fe4000f8f08ff */
[----:B--2---:R-:W-:Y:S02]  /*00a0*/  ULOP3.LUT UR8, UR8, 0x1, URZ, 0xc0, !UPT ;  /* 0x0000000108087892 */ /* 0x004fe4000f8ec0ff */
[----:B------:R-:W-:Y:S01]  /*00b0*/  USHF.R.S32.HI UR4, URZ, 0x1, UR6 ;  /* 0x00000001ff047899 */ /* 0x000fe20008011406 */
[----:B------:R-:W-:Y:S01]  /*00c0*/  SHF.R.U32.HI R0, RZ, 0x5, R4 ;  /* 0x00000005ff007819 */ /* 0x000fe20000011604 */
[----:B------:R-:W-:Y:S02]  /*00d0*/  ULOP3.LUT UR13, UR6, 0xfffffffe, URZ, 0xc0, !UPT ;  /* 0xfffffffe060d7892 */ /* 0x000fe4000f8ec0ff */
[----:B------:R-:W-:Y:S01]  /*00e0*/  ULEA.HI UR5, UR6, UR4, URZ, 0x1 ;  /* 0x0000000406057291 */ /* 0x000fe2000f8f08ff */
[----:B------:R-:W-:Y:S01]  /*00f0*/  R2UR UR23, R0 ;  /* 0x00000000001772ca */ /* 0x000fe200000e0000 */
[----:B------:R-:W-:-:S02]  /*0100*/  ULOP3.LUT UR14, UR21, 0x1, URZ, 0xc0, !UPT ;  /* 0x00000001150e7892 */ /* 0x000fc4000f8ec0ff */
[----:B------:R-:W-:Y:S02]  /*0110*/  ULOP3.LUT UR5, UR5, 0xfffffffe, URZ, 0xc0, !UPT ;  /* 0xfffffffe05057892 */ /* 0x000fe4000f8ec0ff */
[----:B------:R-:W-:Y:S02]  /*0120*/  UISETP.NE.U32.AND UP6, UPT, UR9, 0x1, UPT ;  /* 0x000000010900788c */ /* 0x000fe4000bfc5070 */
[----:B------:R-:W-:Y:S02]  /*0130*/  UIADD3 UR33, UPT, UPT, UR4, -UR5, URZ ;  /* 0x8000000504217290 */ /* 0x000fe4000fffe0ff */
[----:B------:R-:W-:Y:S02]  /*0140*/  UISETP.NE.U32.AND UP5, UPT, UR8, 0x1, UPT ;  /* 0x000000010800788c */ /* 0x000fe4000bfa5070 */
[----:B------:R-:W-:Y:S02]  /*0150*/  UIADD3 UR13, UPT, UPT, -UR13, UR7, URZ ;  /* 0x000000070d0d7290 */ /* 0x000fe4000fffe1ff */
[----:B------:R-:W-:-:S02]  /*0160*/  UISETP.NE.AND UP4, UPT, UR23, 0x5, UPT ;  /* 0x000000051700788c */ /* 0x000fc4000bf85270 */
[----:B------:R-:W-:Y:S02]  /*0170*/  UISETP.NE.AND UP3, UPT, UR23, URZ, UPT ;  /* 0x000000ff1700728c */ /* 0x000fe4000bf65270 */
[----:B------:R-:W-:-:S05]  /*0180*/  UIADD3 UR24, UPT, UPT, UR33, UR33, URZ ;  /* 0x0000002121187290 */ /* 0x000fca000fffe0ff */
[----:B-1----:R-:W-:Y:S07]  /*0190*/  BRA.U UP4, `(.L_x_0) ;  /* 0x0000000104387547 */ /* 0x002fee000b800000 */
[----:B------:R-:W1:Y:S02]  /*01a0*/  LDCU.64 UR8, c[0x0][0x348] ;  /* 0x00006900ff0877ac */ /* 0x000e640008000a00 */
[----:B-1----:R-:W-:Y:S02]  /*01b0*/  UIADD3 UR18, UP1, UPT, UR8, 0x40, URZ ;  /* 0x0000004008127890 */ /* 0x002fe4000ff3e0ff */
[----:B------:R-:W-:Y:S02]  /*01c0*/  UIADD3 UR16, UP0, UPT, UR8, 0xc0, URZ ;  /* 0x000000c008107890 */ /* 0x000fe4000ff1e0ff */
[----:B------:R-:W-:Y:S02]  /*01d0*/  UIADD3.X UR19, UPT, UPT, URZ, UR9, URZ, UP1, !UPT ;  /* 0x00000009ff137290 */ /* 0x000fe40008ffe4ff */
[----:B------:R-:W-:Y:S02]  /*01e0*/  UIADD3 UR10, UP1, UPT, UR8, 0x140, URZ ;  /* 0x00000140080a7890 */ /* 0x000fe4000ff3e0ff */
[----:B------:R-:W-:-:S02]  /*01f0*/  UIADD3.X UR17, UPT, UPT, URZ, UR9, URZ, UP0, !UPT ;  /* 0x00000009ff117290 */ /* 0x000fc400087fe4ff */
[----:B------:R-:W-:Y:S02]  /*0200*/  UIADD3 UR8, UP0, UPT, UR8, 0x1c0, URZ ;  /* 0x000001c008087890 */ /* 0x000fe4000ff1e0ff */
[----:B------:R-:W-:Y:S01]  /*0210*/  UIADD3.X UR11, UPT, UPT, URZ, UR9, URZ, UP1, !UPT ;  /* 0x00000009ff0b7290 */ /* 0x000fe20008ffe4ff */
[----:B------:R1:W-:Y:S01]  /*0220*/  UTMACCTL.PF [UR18] ;  /* 0x00000000120079b9 */ /* 0x0003e20008040000 */
[----:B------:R-:W-:-:S03]  /*0230*/  UIADD3.X UR9, UPT, UPT, URZ, UR9, URZ, UP0, !UPT ;  /* 0x00000009ff097290 */ /* 0x000fc600087fe4ff */
[----:B------:R1:W-:Y:S04]  /*0240*/  UTMACCTL.PF [UR16] ;  /* 0x00000000100079b9 */ /* 0x0003e80008040000 */
[----:B------:R1:W-:Y:S02]  /*0250*/  UTMACCTL.PF [UR10] ;  /* 0x000000000a0079b9 */ /* 0x0003e40008040000 */
[----:B------:R1:W-:Y:S02]  /*0260*/  UTMACCTL.PF [UR8] ;  /* 0x00000000080079b9 */ /* 0x0003e40008040000 */
[----:B-1----:R-:W-:Y:S01]  /*0270*/  NOP ;  /* 0x0000000000007918 */ /* 0x002fe20000000000 */
.L_x_0:
[----:B------:R-:W-:Y:S05]  /*0280*/  BRA.U UP3, `(.L_x_1) ;  /* 0x0000000103587547 */ /* 0x000fea000b800000 */
[----:B------:R-:W-:Y:S01]  /*0290*/  UMOV UR6, 0x400 ;  /* 0x0000040000067882 */ /* 0x000fe20000000000 */
[----:B------:R-:W-:Y:S01]  /*02a0*/  UMOV UR8, 0x1 ;  /* 0x0000000100087882 */ /* 0x000fe20000000000 */
[----:B------:R-:W-:Y:S02]  /*02b0*/  ULEA UR6, UR7, UR6, 0x18 ;  /* 0x0000000607067291 */ /* 0x000fe4000f8ec0ff */
[----:B------:R-:W-:-:S04]  /*02c0*/  UIADD3 UR8, UPT, UPT, -UR8, 0x100000, URZ ;  /* 0x0010000008087890 */ /* 0x000fc8000fffe1ff */
[----:B------:R-:W-:Y:S02]  /*02d0*/  USHF.L.U32 UR9, UR8, 0xb, URZ ;  /* 0x0000000b08097899 */ /* 0x000fe400080006ff */
[----:B------:R-:W-:Y:S01]  /*02e0*/  USHF.L.U32 UR8, UR8, 0x1, URZ ;  /* 0x0000000108087899 */ /* 0x000fe200080006ff */
[----:B------:R-:W-:Y:S02]  /*02f0*/  UMOV UR5, 0x2 ;  /* 0x0000000200057882 */ /* 0x000fe40000000000 */
[----:B------:R-:W-:-:S04]  /*0300*/  UIADD3 UR10, UPT, UPT, -UR5, 0x100000, URZ ;  /* 0x00100000050a7890 */ /* 0x000fc8000fffe1ff */
[----:B------:R-:W-:Y:S02]  /*0310*/  USHF.L.U32 UR11, UR10, 0xb, URZ ;  /* 0x0000000b0a0b7899 */ /* 0x000fe400080006ff */
[----:B------:R-:W-:Y:S01]  /*0320*/  USHF.L.U32 UR10, UR10, 0x1, URZ ;  /* 0x000000010a0a7899 */ /* 0x000fe200080006ff */
[----:B------:R-:W1:Y:S02]  /*0330*/  FENCE.VIEW.ASYNC.S ;  /* 0x00000000000073c6 */ /* 0x000e640000000000 */
[----:B-1----:R1:W2:Y:S01]  /*0340*/  SYNCS.EXCH.64 URZ, [UR6], UR8 ;  /* 0x0000000806ff75b2 */ /* 0x0022a20008000100 */
[----:B------:R1:W3:Y:S01]  /*0350*/  SYNCS.EXCH.64 URZ, [UR6+0x8], UR8 ;  /* 0x0000080806ff75b2 */ /* 0x0002e20008000100 */
[----:B------:R1:W4:Y:S01]  /*0360*/  SYNCS.EXCH.64 URZ, [UR6+0x10], UR8 ;  /* 0x0000100806ff75b2 */ /* 0x0003220008000100 */
[----:B------:R1:W5:Y:S01]  /*0370*/  SYNCS.EXCH.64 URZ, [UR6+0x18], UR8 ;  /* 0x0000180806ff75b2 */ /* 0x0003620008000100 */
[----:B------:R1:W1:Y:S05]  /*0380*/  SYNCS.EXCH.64 URZ, [UR6+0x20], UR8 ;  /* 0x0000200806ff75b2 */ /* 0x00026a0008000100 */
[----:B------:R1:W1:Y:S01]  /*0390*/  SYNCS.EXCH.64 URZ, [UR6+0x28], UR10 ;  /* 0x0000280a06ff75b2 */ /* 0x0002620008000100 */
[----:B------:R1:W1:Y:S01]  /*03a0*/  SYNCS.EXCH.64 URZ, [UR6+0x30], UR10 ;  /* 0x0000300a06ff75b2 */ /* 0x0002620008000100 */
[----:B------:R1:W1:Y:S01]  /*03b0*/  SYNCS.EXCH.64 URZ, [UR6+0x38], UR10 ;  /* 0x0000380a06ff75b2 */ /* 0x0002620008000100 */
[----:B------:R1:W1:Y:S01]  /*03c0*/  SYNCS.EXCH.64 URZ, [UR6+0x40], UR10 ;  /* 0x0000400a06ff75b2 */ /* 0x0002620008000100 */
[----:B------:R1:W1:Y:S01]  /*03d0*/  SYNCS.EXCH.64 URZ, [UR6+0x48], UR10 ;  /* 0x0000480a06ff75b2 */ /* 0x0002620008000100 */
[----:B------:R-:W-:Y:S01]  /*03e0*/  NOP ;  /* 0x0000000000007918 */ /* 0x000fe20000000000 */
.L_x_1:
[----:B------:R-:W-:Y:S01]  /*03f0*/  NOP ;  /* 0x0000000000007918 */ /* 0x000fe20000000000 */
[----:B------:R-:W-:Y:S05]  /*0400*/  BRA.U !UP2, `(.L_x_2) ;  /* 0x000000010a087547 */ /* 0x000fea000b800000 */
[----:B-12345:R-:W-:Y:S01]  /*0410*/  UCGABAR_ARV ;  /* 0x00000000000079c7 */ /* 0x03efe20008000000 */
[----:B------:R-:W-:Y:S05]  /*0420*/  BRA `(.L_x_3) ;  /* 0x0000000000047947 */ /* 0x000fea0003800000 */
.L_x_2:
[----:B-12345:R-:W-:Y:S01]  /*0430*/  NOP ;  /* 0x0000000000007918 */ /* 0x03efe20000000000 */
.L_x_3:
[----:B------:R-:W-:Y:S05]  /*0440*/  BRA.U !UP2, `(.L_x_4) ;  /* 0x000000010a0c7547 */ /* 0x000fea000b800000 */
[----:B------:R-:W-:Y:S01]  /*0450*/  UCGABAR_WAIT ;  /* 0x0000000000007dc7 */ /* 0x000fe20008000000 */
[----:B------:R-:W-:Y:S01]  /*0460*/  CCTL.IVALL ;  /* 0x00000000ff00798f */ /* 0x000fe20002000000 */
[----:B------:R-:W-:Y:S05]  /*0470*/  BRA `(.L_x_5) ;  /* 0x0000000000047947 */ /* 0x000fea0003800000 */
.L_x_4:
[----:B------:R-:W-:Y:S06]  /*0480*/  BAR.SYNC.DEFER_BLOCKING 0x0 ;  /* 0x0000000000007b1d */ /* 0x000fec0000010000 */
.L_x_5:
[----:B------:R-:W-:Y:S01]  /*0490*/  UIADD3 UR5, UPT, UPT, UR4, UR4, URZ ;  /* 0x0000000404057290 */ /* 0x000fe2000fffe0ff */
[----:B------:R-:W-:Y:S01]  /*04a0*/  UMOV UR25, 0x3 ;  /* 0x0000000300197882 */ /* 0x000fe20000000000 */
[----:B------:R-:W-:Y:S02]  /*04b0*/  UIADD3 UR12, UPT, UPT, UR4, -0x1, URZ ;  /* 0xffffffff040c7890 */ /* 0x000fe4000fffe0ff */
[----:B------:R-:W-:Y:S02]  /*04c0*/  UISETP.NE.AND UP0, UPT, UR7, UR5, UPT ;  /* 0x000000050700728c */ /* 0x000fe4000bf05270 */
[----:B------:R-:W-:Y:S02]  /*04d0*/  USHF.L.U32 UR25, UR25, UR24, URZ ;  /* 0x0000001819197299 */ /* 0x000fe400080006ff */
[----:B------:R-:W-:-:S11]  /*04e0*/  UISETP.LT.AND UP0, UPT, UR7, URZ, UP0 ;  /* 0x000000ff0700728c */ /* 0x000fd60008701270 */
[----:B------:R-:W-:Y:S01]  /*04f0*/  @!UP0 UIADD3 UR12, UPT, UPT, UR4, URZ, URZ ;  /* 0x000000ff040c8290 */ /* 0x000fe2000fffe0ff */
[----:B------:R-:W-:Y:S11]  /*0500*/  BRA.U UP3, `(.L_x_6) ;  /* 0x0000000103407547 */ /* 0x000ff6000b800000 */
[----:B------:R-:W-:Y:S01]  /*0510*/  UMOV UR6, 0x400 ;  /* 0x0000040000067882 */ /* 0x000fe20000000000 */
[----:B------:R-:W-:Y:S01]  /*0520*/  UMOV UR5, 0x1 ;  /* 0x0000000100057882 */ /* 0x000fe20000000000 */
[----:B------:R-:W-:Y:S01]  /*0530*/  UMOV UR4, 0x8 ;  /* 0x0000000800047882 */ /* 0x000fe20000000000 */
[----:B------:R-:W-:Y:S02]  /*0540*/  ULEA UR6, UR7, UR6, 0x18 ;  /* 0x0000000607067291 */ /* 0x000fe4000f8ec0ff */
[----:B------:R-:W-:-:S04]  /*0550*/  UIADD3 UR8, UPT, UPT, -UR5, 0x100000, URZ ;  /* 0x0010000005087890 */ /* 0x000fc8000fffe1ff */
[----:B------:R-:W-:Y:S02]  /*0560*/  USHF.L.U32 UR9, UR8, 0xb, URZ ;  /* 0x0000000b08097899 */ /* 0x000fe400080006ff */
[----:B------:R-:W-:Y:S02]  /*0570*/  USHF.L.U32 UR8, UR8, 0x1, URZ ;  /* 0x0000000108087899 */ /* 0x000fe400080006ff */
[----:B------:R-:W-:-:S04]  /*0580*/  UIADD3 UR4, UPT, UPT, -UR4, 0x100000, URZ ;  /* 0x0010000004047890 */ /* 0x000fc8000fffe1ff */
[----:B------:R-:W-:Y:S02]  /*0590*/  USHF.L.U32 UR5, UR4, 0xb, URZ ;  /* 0x0000000b04057899 */ /* 0x000fe400080006ff */
[----:B------:R-:W-:Y:S01]  /*05a0*/  USHF.L.U32 UR4, UR4, 0x1, URZ ;  /* 0x0000000104047899 */ /* 0x000fe200080006ff */
[----:B------:R-:W1:Y:S03]  /*05b0*/  FENCE.VIEW.ASYNC.S ;  /* 0x00000000000073c6 */ /* 0x000e660000000000 */
[----:B-1----:R1:W2:Y:S01]  /*05c0*/  SYNCS.EXCH.64 URZ, [UR6+0x50], UR8 ;  /* 0x0000500806ff75b2 */ /* 0x0022a20008000100 */
[----:B------:R1:W3:Y:S07]  /*05d0*/  SYNCS.EXCH.64 URZ, [UR6+0x58], UR8 ;  /* 0x0000580806ff75b2 */ /* 0x0002ee0008000100 */
[----:B------:R1:W4:Y:S01]  /*05e0*/  SYNCS.EXCH.64 URZ, [UR6+0x60], UR4 ;  /* 0x0000600406ff75b2 */ /* 0x0003220008000100 */
[----:B------:R1:W5:Y:S01]  /*05f0*/  SYNCS.EXCH.64 URZ, [UR6+0x68], UR4 ;  /* 0x0000680406ff75b2 */ /* 0x0003620008000100 */
[----:B------:R-:W-:Y:S01]  /*0600*/  NOP ;  /* 0x0000000000007918 */ /* 0x000fe20000000000 */
.L_x_6:
[----:B------:R-:W-:Y:S01]  /*0610*/  NOP ;  /* 0x0000000000007918 */ /* 0x000fe20000000000 */
[----:B------:R-:W-:Y:S05]  /*0620*/  BRA.U !UP2, `(.L_x_7) ;  /* 0x000000010a087547 */ /* 0x000fea000b800000 */
[----:B--2345:R-:W-:Y:S01]  /*0630*/  UCGABAR_ARV ;  /* 0x00000000000079c7 */ /* 0x03cfe20008000000 */
[----:B------:R-:W-:Y:S05]  /*0640*/  BRA `(.L_x_8) ;  /* 0x0000000000047947 */ /* 0x000fea0003800000 */
.L_x_7:
[----:B--2345:R-:W-:Y:S01]  /*0650*/  NOP ;  /* 0x0000000000007918 */ /* 0x03cfe20000000000 */
.L_x_8:
[----:B------:R-:W-:Y:S05]  /*0660*/  BRA.U !UP2, `(.L_x_9) ;  /* 0x000000010a0c7547 */ /* 0x000fea000b800000 */
[----:B------:R-:W-:Y:S01]  /*0670*/  UCGABAR_WAIT ;  /* 0x0000000000007dc7 */ /* 0x000fe20008000000 */
[----:B------:R-:W-:Y:S01]  /*0680*/  CCTL.IVALL ;  /* 0x00000000ff00798f */ /* 0x000fe20002000000 */
[----:B------:R-:W-:Y:S05]  /*0690*/  BRA `(.L_x_10) ;  /* 0x0000000000047947 */ /* 0x000fea0003800000 */
.L_x_9:
[----:B------:R-:W-:Y:S06]  /*06a0*/  BAR.SYNC.DEFER_BLOCKING 0x0 ;  /* 0x0000000000007b1d */ /* 0x000fec0000010000 */
.L_x_10:
[----:B------:R-:W-:Y:S05]  /*06b0*/  BRA.U UP4, `(.L_x_11) ;  /* 0x0000000104287547 */ /* 0x000fea000b800000 */
[----:B-1----:R-:W-:Y:S01]  /*06c0*/  UMOV UR5, 0x400 ;  /* 0x0000040000057882 */ /* 0x002fe20000000000 */
[----:B------:R-:W-:Y:S01]  /*06d0*/  UMOV UR4, 0x20 ;  /* 0x0000002000047882 */ /* 0x000fe20000000000 */
[----:B------:R-:W-:Y:S02]  /*06e0*/  ULEA UR5, UR7, UR5, 0x18 ;  /* 0x0000000507057291 */ /* 0x000fe4000f8ec0ff */
[----:B------:R-:W-:-:S04]  /*06f0*/  UIADD3 UR8, UPT, UPT, -UR4, 0x100000, URZ ;  /* 0x0010000004087890 */ /* 0x000fc8000fffe1ff */
[----:B------:R-:W-:Y:S02]  /*0700*/  USHF.L.U32 UR9, UR8, 0xb, URZ ;  /* 0x0000000b08097899 */ /* 0x000fe400080006ff */
[----:B------:R-:W-:Y:S01]  /*0710*/  USHF.L.U32 UR8, UR8, 0x1, URZ ;  /* 0x0000000108087899 */ /* 0x000fe200080006ff */
[----:B------:R-:W-:Y:S01]  /*0720*/  ELECT P0, URZ, PT ;  /* 0x0000000000ff782f */ /* 0x000fe20003800000 */
[----:B------:R-:W1:Y:S10]  /*0730*/  FENCE.VIEW.ASYNC.S ;  /* 0x00000000000073c6 */ /* 0x000e740000000000 */
[----:B-1----:R2:W3:Y:S02]  /*0740*/  SYNCS.EXCH.64 URZ, [UR5+0x70], UR8 ;  /* 0x0000700805ff75b2 */ /* 0x0024e40008000100 */
[----:B--2---:R-:W-:Y:S01]  /*0750*/  NOP ;  /* 0x0000000000007918 */ /* 0x004fe20000000000 */
.L_x_11:
[----:B------:R-:W-:Y:S01]  /*0760*/  NOP ;  /* 0x0000000000007918 */ /* 0x000fe20000000000 */
[----:B------:R-:W-:Y:S05]  /*0770*/  BRA.U !UP2, `(.L_x_12) ;  /* 0x000000010a087547 */ /* 0x000fea000b800000 */
[----:B---3--:R-:W-:Y:S01]  /*0780*/  UCGABAR_ARV ;  /* 0x00000000000079c7 */ /* 0x008fe20008000000 */
[----:B------:R-:W-:Y:S05]  /*0790*/  BRA `(.L_x_13) ;  /* 0x0000000000047947 */ /* 0x000fea0003800000 */
.L_x_12:
[----:B---3--:R-:W-:Y:S01]  /*07a0*/  NOP ;  /* 0x0000000000007918 */ /* 0x008fe20000000000 */
.L_x_13:
[----:B------:R-:W-:Y:S01]  /*07b0*/  USHF.L.U32 UR22, UR14, 0x7, URZ ;  /* 0x000000070e167899 */ /* 0x000fe200080006ff */
[----:B------:R-:W-:Y:S05]  /*07c0*/  BRA.U !UP2, `(.L_x_14) ;  /* 0x000000010a0c7547 */ /* 0x000fea000b800000 */
[----:B------:R-:W-:Y:S01]  /*07d0*/  UCGABAR_WAIT ;  /* 0x0000000000007dc7 */ /* 0x000fe20008000000 */
[----:B------:R-:W-:Y:S01]  /*07e0*/  CCTL.IVALL ;  /* 0x00000000ff00798f */ /* 0x000fe20002000000 */
[----:B------:R-:W-:Y:S05]  /*07f0*/  BRA `(.L_x_15) ;  /* 0x0000000000047947 */ /* 0x000fea0003800000 */
.L_x_14:
[----:B------:R-:W-:Y:S06]  /*0800*/  BAR.SYNC.DEFER_BLOCKING 0x0 ;  /* 0x0000000000007b1d */ /* 0x000fec0000010000 */
.L_x_15:
[----:B------:R-:W-:Y:S01]  /*0810*/  UMOV UR26, 0x5 ;  /* 0x00000005001a7882 */ /* 0x000fe20000000000 */
[----:B------:R-:W2:Y:S01]  /*0820*/  LDCU.U8 UR20, c[0x0][0x5c8] ;  /* 0x0000b900ff1477ac */ /* 0x000ea20008000000 */
[----:B------:R-:W3:Y:S01]  /*0830*/  LDCU.U8 UR19, c[0x0][0x5c9] ;  /* 0x0000b920ff1377ac */ /* 0x000ee20008000000 */
[----:B------:R-:W4:Y:S01]  /*0840*/  LDCU.U8 UR18, c[0x0][0x5d4] ;  /* 0x0000ba80ff1277ac */ /* 0x000f220008000000 */
[----:B------:R-:W5:Y:S01]  /*0850*/  LDCU.U8 UR17, c[0x0][0x5d5] ;  /* 0x0000baa0ff1177ac */ /* 0x000f620008000000 */
[----:B------:R-:W1:Y:S01]  /*0860*/  LDCU.U8 UR16, c[0x0][0x5e0] ;  /* 0x0000bc00ff1077ac */ /* 0x000e620008000000 */
[----:B------:R-:W1:Y:S01]  /*0870*/  LDCU.U8 UR15, c[0x0][0x5e1] ;  /* 0x0000bc20ff0f77ac */ /* 0x000e620008000000 */
[----:B------:R-:W-:Y:S01]  /*0880*/  USHF.L.U32 UR26, UR26, UR13, URZ ;  /* 0x0000000d1a1a7299 */ /* 0x000fe200080006ff */
[----:B------:R-:W-:Y:S05]  /*0890*/  BRA.U UP4, `(.L_x_16) ;  /* 0x00000009047c7547 */ /* 0x000fea000b800000 */
[----:B------:R-:W5:Y:S01]  /*08a0*/  S2UR UR32, SR_CTAID.Z ;  /* 0x00000000002079c3 */ /* 0x000f620000002700 */
[----:B------:R-:W-:Y:S01]  /*08b0*/  UMOV UR31, 0x1 ;  /* 0x00000001001f7882 */ /* 0x000fe20000000000 */
[----:B------:R-:W-:Y:S01]  /*08c0*/  UMOV UR30, URZ ;  /* 0x000000ff001e7c82 */ /* 0x000fe20008000000 */
[----:B-----5:R-:W-:-:S09]  /*08d0*/  UISETP.GT.U32.AND UP0, UPT, UR32, 0x7f, UPT ;  /* 0x0000007f2000788c */ /* 0x020fd2000bf04070 */
[----:B------:R-:W-:Y:S05]  /*08e0*/  BRA.U UP0, `(.L_x_17) ;  /* 0x0000000500f47547 */ /* 0x000fea000b800000 */
[----:B-1----:R-:W1:Y:S01]  /*08f0*/  LDCU.64 UR4, c[0x0][0x5c0] ;  /* 0x0000b800ff0477ac */ /* 0x002e620008000a00 */
[----:B------:R-:W5:Y:S01]  /*0900*/  S2UR UR27, SR_CgaCtaId ;  /* 0x00000000001b79c3 */ /* 0x000f620000008800 */
[----:B------:R-:W4:Y:S01]  /*0910*/  LDCU UR8, c[0x0][0x5d0] ;  /* 0x0000ba00ff0877ac */ /* 0x000f220008000800 */
[----:B------:R-:W3:Y:S01]  /*0920*/  LDCU UR11, c[0x0][0x374] ;  /* 0x00006e80ff0b77ac */ /* 0x000ee20008000800 */
[----:B------:R-:W3:Y:S01]  /*0930*/  LDCU UR10, c[0x0][0x370] ;  /* 0x00006e00ff0a77ac */ /* 0x000ee20008000800 */
[----:B------:R-:W2:Y:S01]  /*0940*/  LDCU.64 UR34, c[0x0][0x348] ;  /* 0x00006900ff2277ac */ /* 0x000ea20008000a00 */
[----:B-1----:R-:W-:Y:S01]  /*0950*/  UIMAD.WIDE.U32 UR6, UR32, UR5, URZ ;  /* 0x00000005200672a5 */ /* 0x002fe2000f8e00ff */
[----:B------:R-:W-:Y:S01]  /*0960*/  UMOV UR30, URZ ;  /* 0x000000ff001e7c82 */ /* 0x000fe20008000000 */
[----:B------:R-:W-:Y:S02]  /*0970*/  UMOV UR31, 0x1 ;  /* 0x00000001001f7882 */ /* 0x000fe40000000000 */
[----:B------:R-:W-:-:S04]  /*0980*/  UIADD3 UR5, UPT, UPT, UR32, -UR7, URZ ;  /* 0x8000000720057290 */ /* 0x000fc8000fffe0ff */
[----:B--2---:R-:W-:Y:S02]  /*0990*/  USHF.R.U32.HI UR5, URZ, UR20, UR5 ;  /* 0x00000014ff057299 */ /* 0x004fe40008011605 */
[----:B---3--:R-:W-:Y:S02]  /*09a0*/  UIMAD UR10, UR11, UR10, URZ ;  /* 0x0000000a0b0a72a4 */ /* 0x008fe4000f8e02ff */
[----:B------:R-:W-:-:S04]  /*09b0*/  UIADD3 UR5, UPT, UPT, UR7, UR5, URZ ;  /* 0x0000000507057290 */ /* 0x000fc8000fffe0ff */
[----:B------:R-:W-:-:S04]  /*09c0*/  USHF.R.U32.HI UR6, URZ, UR19, UR5 ;  /* 0x00000013ff067299 */ /* 0x000fc80008011605 */
[----:B------:R-:W-:-:S04]  /*09d0*/  UIADD3 UR6, UPT, UPT, -UR6, URZ, URZ ;  /* 0x000000ff06067290 */ /* 0x000fc8000fffe1ff */
[----:B------:R-:W-:Y:S01]  /*09e0*/  UIMAD UR6, UR6, UR4, UR32 ;  /* 0x00000004060672a4 */ /* 0x000fe2000f8e0220 */
[----:B------:R-:W1:Y:S03]  /*09f0*/  LDCU.64 UR4, c[0x0][0x5d8] ;  /* 0x0000bb00ff0477ac */ /* 0x000e660008000a00 */
[----:B----4-:R-:W-:-:S04]  /*0a00*/  UIMAD.WIDE.U32 UR8, UR6, UR8, URZ ;  /* 0x00000008060872a5 */ /* 0x010fc8000f8e00ff */
[----:B------:R-:W-:-:S04]  /*0a10*/  UIADD3 UR7, UPT, UPT, UR6, -UR9, URZ ;  /* 0x8000000906077290 */ /* 0x000fc8000fffe0ff */
[----:B------:R-:W-:-:S03]  /*0a20*/  USHF.R.U32.HI UR7, URZ, UR18, UR7 ;  /* 0x00000012ff077299 */ /* 0x000fc60008011607 */
[----:B------:R-:W2:Y:S01]  /*0a30*/  LDCU UR8, c[0x0][0x378] ;  /* 0x00006f00ff0877ac */ /* 0x000ea20008000800 */
[----:B------:R-:W-:-:S04]  /*0a40*/  UIADD3 UR9, UPT, UPT, UR9, UR7, URZ ;  /* 0x0000000709097290 */ /* 0x000fc8000fffe0ff */
[----:B------:R-:W-:-:S04]  /*0a50*/  USHF.R.U32.HI UR9, URZ, UR17, UR9 ;  /* 0x00000011ff097299 */ /* 0x000fc80008011609 */
[----:B-1----:R-:W-:Y:S02]  /*0a60*/  UIMAD.WIDE.U32 UR28, UR9, UR5, URZ ;  /* 0x00000005091c72a5 */ /* 0x002fe4000f8e00ff */
[----:B--2---:R-:W-:-:S05]  /*0a70*/  UIMAD UR8, UR10, UR8, URZ ;  /* 0x000000080a0872a4 */ /* 0x004fca000f8e02ff */
[----:B------:R-:W-:Y:S01]  /*0a80*/  UMOV UR7, UR29 ;  /* 0x0000001d00077c82 */ /* 0x000fe20008000000 */
[----:B------:R-:W-:Y:S01]  /*0a90*/  UMOV UR10, 0x400 ;  /* 0x00000400000a7882 */ /* 0x000fe20000000000 */
[----:B------:R-:W-:Y:S02]  /*0aa0*/  UIADD3 UR5, UPT, UPT, UR9, -UR7, URZ ;  /* 0x8000000709057290 */ /* 0x000fe4000fffe0ff */
[----:B------:R-:W-:Y:S02]  /*0ab0*/  USHF.R.S32.HI UR28, URZ, 0x1f, UR8 ;  /* 0x0000001fff1c7899 */ /* 0x000fe40008011408 */
[----:B------:R-:W-:Y:S02]  /*0ac0*/  USHF.R.U32.HI UR5, URZ, UR16, UR5 ;  /* 0x00000010ff057299 */ /* 0x000fe40008011605 */
[----:B------:R-:W-:Y:S02]  /*0ad0*/  ULEA UR29, UR33, UR22, 0x6 ;  /* 0x00000016211d7291 */ /* 0x000fe4000f8e30ff */
[----:B------:R-:W-:-:S02]  /*0ae0*/  UIADD3 UR7, UPT, UPT, UR7, UR5, URZ ;  /* 0x0000000507077290 */ /* 0x000fc4000fffe0ff */
[----:B-----5:R-:W-:Y:S02]  /*0af0*/  ULEA UR27, UR27, UR10, 0x18 ;  /* 0x0000000a1b1b7291 */ /* 0x020fe4000f8ec0ff */
[----:B------:R-:W-:Y:S02]  /*0b00*/  USHF.R.U32.HI UR7, URZ, UR15, UR7 ;  /* 0x0000000fff077299 */ /* 0x000fe40008011607 */
[----:B------:R-:W-:Y:S01]  /*0b10*/  ULEA.HI UR28, UR28, UR8, URZ, 0x2 ;  /* 0x000000081c1c7291 */ /* 0x000fe2000f8f10ff */
[----:B------:R-:W1:Y:S01]  /*0b20*/  LDCU UR5, c[0x0][0x5cc] ;  /* 0x0000b980ff0577ac */ /* 0x000e620008000800 */
[----:B------:R-:W-:-:S04]  /*0b30*/  UIADD3 UR7, UPT, UPT, -UR7, URZ, URZ ;  /* 0x000000ff07077290 */ /* 0x000fc8000fffe1ff */
[----:B------:R-:W-:Y:S02]  /*0b40*/  UIMAD UR7, UR7, UR4, UR9 ;  /* 0x00000004070772a4 */ /* 0x000fe4000f8e0209 */
[----:B------:R-:W-:-:S04]  /*0b50*/  UIADD3 UR4, UPT, UPT, -UR9, URZ, URZ ;  /* 0x000000ff09047290 */ /* 0x000fc8000fffe1ff */
[----:B-1----:R-:W-:-:S12]  /*0b60*/  UIMAD UR5, UR4, UR5, UR6 ;  /* 0x00000005040572a4 */ /* 0x002fd8000f8e0206 */
.L_x_22:
[----:B------:R-:W-:Y:S02]  /*0b70*/  USHF.L.U32 UR4, UR31, 0x1f, URZ ;  /* 0x0000001f1f047899 */ /* 0x000fe400080006ff */
[----:B------:R-:W-:Y:S02]  /*0b80*/  ULEA UR6, UR30, UR27, 0x3 ;  /* 0x0000001b1e067291 */ /* 0x000fe4000f8e18ff */
[----:B------:R-:W-:Y:S02]  /*0b90*/  USHF.L.U32 UR5, UR5, 0x2, URZ ;  /* 0x0000000205057899 */ /* 0x000fe400080006ff */
[----:B------:R-:W-:Y:S01]  /*0ba0*/  MOV R0, UR4 ;  /* 0x0000000400007c02 */ /* 0x000fe20008000f00 */
[----:B------:R-:W-:Y:S02]  /*0bb0*/  UIADD3 UR42, UP1, UPT, UR34, 0x40, URZ ;  /* 0x00000040222a7890 */ /* 0x000fe4000ff3e0ff */
[----:B------:R-:W-:Y:S02]  /*0bc0*/  UIADD3 UR40, UP0, UPT, UR34, 0xc0, URZ ;  /* 0x000000c022287890 */ /* 0x000fe4000ff1e0ff */
[----:B-1----:R1:W2:Y:S01]  /*0bd0*/  SYNCS.PHASECHK.TRANS64.TRYWAIT P1, [UR6+0x28], R0 ;  /* 0x00002800ff0075a7 */ /* 0x0022a20008021106 */
[----:B------:R-:W-:-:S02]  /*0be0*/  ULOP3.LUT UR6, UR5, 0x3, UR21, 0xf8, !UPT ;  /* 0x0000000305067892 */ /* 0x000fc4000f8ef815 */
[----:B------:R-:W-:Y:S02]  /*0bf0*/  ULEA UR7, UR7, UR29, 0x8 ;  /* 0x0000001d07077291 */ /* 0x000fe4000f8e40ff */
[----:B------:R-:W-:Y:S02]  /*0c00*/  ULEA.HI UR5, UR5, UR6, URZ, 0x1 ;  /* 0x0000000605057291 */ /* 0x000fe4000f8f08ff */
[----:B------:R-:W-:Y:S02]  /*0c10*/  UIADD3.X UR43, UPT, UPT, URZ, UR35, URZ, UP1, !UPT ;  /* 0x00000023ff2b7290 */ /* 0x000fe40008ffe4ff */
[----:B------:R-:W-:Y:S02]  /*0c20*/  ULOP3.LUT UR4, UR5, 0xfffffffe, URZ, 0xc0, !UPT ;  /* 0xfffffffe05047892 */ /* 0x000fe4000f8ec0ff */
[----:B------:R-:W-:Y:S02]  /*0c30*/  UIADD3.X UR41, UPT, UPT, URZ, UR35, URZ, UP0, !UPT ;  /* 0x00000023ff297290 */ /* 0x000fe400087fe4ff */
[----:B------:R-:W-:-:S02]  /*0c40*/  UISETP.NE.AND UP2, UPT, UR6, UR4, UPT ;  /* 0x000000040600728c */ /* 0x000fc4000bf45270 */
[----:B------:R-:W-:Y:S02]  /*0c50*/  USHF.R.U32.HI UR4, URZ, 0x1, UR5 ;  /* 0x00000001ff047899 */ /* 0x000fe40008011605 */
[----:B------:R-:W-:Y:S02]  /*0c60*/  UISETP.LT.AND UP2, UPT, UR6, URZ, UP2 ;  /* 0x000000ff0600728c */ /* 0x000fe40009741270 */
[----:B------:R-:W-:Y:S01]  /*0c70*/  UIADD3 UR11, UPT, UPT, UR4, -0x1, URZ ;  /* 0xffffffff040b7890 */ /* 0x000fe2000fffe0ff */
[----:B------:R-:W-:Y:S01]  /*0c80*/  UMOV UR38, URZ ;  /* 0x000000ff00267c82 */ /* 0x000fe20008000000 */
[----:B------:R-:W-:-:S07]  /*0c90*/  UPRMT UR37, URZ, 0x5410, UR26 ;  /* 0x00005410ff257896 */ /* 0x000fce000800001a */
[----:B------:R-:W-:Y:S02]  /*0ca0*/  @!UP2 UIADD3 UR11, UPT, UPT, UR4, URZ, URZ ;  /* 0x000000ff040ba290 */ /* 0x000fe4000fffe0ff */
[----:B------:R-:W-:Y:S02]  /*0cb0*/  UISETP.NE.AND UP2, UPT, UR14, URZ, UPT ;  /* 0x000000ff0e00728c */ /* 0x000fe4000bf45270 */
[----:B-1----:R-:W-:Y:S02]  /*0cc0*/  ULEA UR11, UR11, UR22, 0x8 ;  /* 0x000000160b0b7291 */ /* 0x002fe4000f8e40ff */
.L_x_21:
[----:B---3--:R-:W-:Y:S01]  /*0cd0*/  ULEA UR9, UR30, UR27, 0x3 ;  /* 0x0000001b1e097291 */ /* 0x008fe2000f8e18ff */
[----:B-12---:R-:W-:Y:S11]  /*0ce0*/  @P1 BRA `(.L_x_18) ;  /* 0x0000000000101947 */ /* 0x006ff60003800000 */
[----:B------:R-:W-:-:S06]  /*0cf0*/  USHF.L.U32 UR4, UR31, 0x1f, URZ ;  /* 0x0000001f1f047899 */ /* 0x000fcc00080006ff */
[----:B------:R-:W-:-:S04]  /*0d00*/  MOV R0, UR4 ;  /* 0x0000000400007c02 */ /* 0x000fc80008000f00 */
[----:B------:R-:W1:Y:S02]  /*0d10*/  SYNCS.PHASECHK.TRANS64.TRYWAIT P0, [UR9+0x28], R0 ;  /* 0x00002800ff0075a7 */ /* 0x000e640008001109 */
[----:B-1----:R-:W-:Y:S05]  /*0d20*/  @!P0 BRA `(.L_x_19) ;  /* 0x00000038009c8947 */ /* 0x002fea0003800000 */
.L_x_18:
[----:B------:R-:W-:Y:S05]  /*0d30*/  BRA.U UP2, `(.L_x_20) ;  /* 0x00000001020c7547 */ /* 0x000fea000b800000 */
[----:B------:R-:W-:-:S13]  /*0d40*/  ELECT P0, URZ, PT ;  /* 0x0000000000ff782f */ /* 0x000fda0003800000 */
[----:B-1----:R-:W-:-:S04]  /*0d50*/  @P0 MOV R0, 0x10000 ;  /* 0x0001000000000802 */ /* 0x002fc80000000f00 */
[----:B------:R2:W-:Y:S03]  /*0d60*/  @P0 SYNCS.ARRIVE.TRANS64 RZ, [UR9], R0 ;  /* 0x00000000ffff09a7 */ /* 0x0005e60008000009 */
.L_x_20:
[----:B------:R-:W-:Y:S01]  /*0d70*/  UIADD3 UR4, UPT, UPT, UR30, 0x1, URZ ;  /* 0x000000011e047890 */ /* 0x000fe2000fffe0ff */
[----:B------:R-:W-:Y:S01]  /*0d80*/  PLOP3.LUT P1, PT, PT, PT, PT, 0x80, 0x8 ;  /* 0x000000000008781c */ /* 0x000fe20003f2f070 */
[----:B------:R-:W-:Y:S02]  /*0d90*/  UISETP.GT.U32.AND UP0, UPT, UR38, 0x1e, UPT ;  /* 0x0000001e2600788c */ /* 0x000fe4000bf04070 */
[----:B------:R-:W-:Y:S02]  /*0da0*/  UISETP.NE.AND UP1, UPT, UR4, 0x5, UPT ;  /* 0x000000050400788c */ /* 0x000fe4000bf25270 */
[----:B------:R-:W-:Y:S02]  /*0db0*/  USHF.L.U32 UR8, UR30, 0xe, URZ ;  /* 0x0000000e1e087899 */ /* 0x000fe400080006ff */
[----:B------:R-:W-:Y:S01]  /*0dc0*/  USEL UR6, URZ, 0x1, UP1 ;  /* 0x00000001ff067887 */ /* 0x000fe20008800000 */
[----:B------:R-:W-:Y:S01]  /*0dd0*/  PLOP3.LUT P0, PT, PT, PT, UP0, 0x80, 0x8 ;  /* 0x000000000008781c */ /* 0x000fe20003f0f008 */
[----:B------:R-:W-:-:S02]  /*0de0*/  ULEA UR5, UR33, UR8, 0xd ;  /* 0x0000000821057291 */ /* 0x000fc4000f8e68ff */
[----:B------:R-:W-:Y:S02]  /*0df0*/  ULOP3.LUT UR31, UR31, UR6, URZ, 0x3c, !UPT ;  /* 0x000000061f1f7292 */ /* 0x000fe4000f8e3cff */
[----:B------:R-:W-:Y:S02]  /*0e00*/  USEL UR30, UR4, URZ, UP1 ;  /* 0x000000ff041e7287 */ /* 0x000fe40008800000 */
[----:B------:R-:W-:Y:S02]  /*0e10*/  USHF.L.U32 UR10, UR38, 0x7, URZ ;  /* 0x00000007260a7899 */ /* 0x000fe400080006ff */
[----:B------:R-:W-:Y:S02]  /*0e20*/  ULOP3.LUT UR9, UR9, 0xfefffff8, URZ, 0xc0, !UPT ;  /* 0xfefffff809097892 */ /* 0x000fe4000f8ec0ff */
[----:B------:R-:W-:Y:S02]  /*0e30*/  UIADD3 UR8, UPT, UPT, UR27, 0xc400, UR8 ;  /* 0x0000c4001b087890 */ /* 0x000fe4000fffe008 */
[----:B------:R-:W-:-:S02]  /*0e40*/  UIADD3 UR4, UPT, UPT, UR27, 0x20400, UR5 ;  /* 0x000204001b047890 */ /* 0x000fc4000fffe005 */
[----:B------:R-:W-:Y:S02]  /*0e50*/  @!UP0 USHF.L.U32 UR6, UR31, 0x1f, URZ ;  /* 0x0000001f1f068899 */ /* 0x000fe400080006ff */
[----:B------:R-:W-:Y:S01]  /*0e60*/  @!UP0 ULEA UR36, UR30, UR27, 0x3 ;  /* 0x0000001b1e248291 */ /* 0x000fe2000f8e18ff */
[----:B------:R-:W-:Y:S02]  /*0e70*/  UMOV UR5, UR9 ;  /* 0x0000000900057c82 */ /* 0x000fe40008000000 */
[----:B------:R3:W-:Y:S01]  /*0e80*/  UTMALDG.2D.2CTA [UR8], [UR42], desc[URZ] ;  /* 0x0000ff082a0075b4 */ /* 0x0007e20008209000 */
[----:B-12---:R-:W-:Y:S01]  /*0e90*/  IMAD.U32 R0, RZ, RZ, UR6 ;  /* 0x00000006ff007e24 */ /* 0x006fe2000f8e00ff */
[----:B------:R-:W-:Y:S01]  /*0ea0*/  UMOV UR6, UR10 ;  /* 0x0000000a00067c82 */ /* 0x000fe20008000000 */
[----:B------:R-:W-:-:S04]  /*0eb0*/  UIADD3 UR38, UPT, UPT, UR38, 0x1, URZ ;  /* 0x0000000126267890 */ /* 0x000fc8000fffe0ff */
[----:B------:R-:W-:Y:S01]  /*0ec0*/  UISETP.NE.AND UP0, UPT, UR38, 0x20, UPT ;  /* 0x000000202600788c */ /* 0x000fe2000bf05270 */
[----:B------:R3:W-:Y:S01]  /*0ed0*/  UTMALDG.2D.MULTICAST.2CTA [UR4], [UR40], UR37, desc[URZ] ;  /* 0x0000ff04280073b4 */ /* 0x0007e20008209825 */
[----:B------:R3:W1:Y:S07]  /*0ee0*/  @!P0 SYNCS.PHASECHK.TRANS64.TRYWAIT P1, [UR36+0x28], R0 ;  /* 0x00002800ff0085a7 */ /* 0x00066e0008021124 */
[----:B------:R-:W-:Y:S05]  /*0ef0*/  BRA.U UP0, `(.L_x_21) ;  /* 0xfffffffd00747547 */ /* 0x000fea000b83ffff */
[----:B---3--:R-:W2:Y:S01]  /*0f00*/  LDCU.64 UR4, c[0x0][0x5c0] ;  /* 0x0000b800ff0477ac */ /* 0x008ea20008000a00 */
[----:B------:R-:W-:-:S04]  /*0f10*/  ULEA.HI.SX32 UR32, UR28, UR32, 0x1e ;  /* 0x000000201c207291 */ /* 0x000fc8000f8ff2ff */
[----:B------:R-:W-:Y:S02]  /*0f20*/  UISETP.GE.AND UP0, UPT, UR32, 0x80, UPT ;  /* 0x000000802000788c */ /* 0x000fe4000bf06270 */
[----:B--2---:R-:W-:Y:S01]  /*0f30*/  UIMAD.WIDE.U32 UR6, UR32, UR5, URZ ;  /* 0x00000005200672a5 */ /* 0x004fe2000f8e00ff */
[----:B------:R-:W2:Y:S03]  /*0f40*/  LDCU UR5, c[0x0][0x5d0] ;  /* 0x0000ba00ff0577ac */ /* 0x000ea60008000800 */
[----:B------:R-:W-:-:S04]  /*0f50*/  UIADD3 UR6, UPT, UPT, UR32, -UR7, URZ ;  /* 0x8000000720067290 */ /* 0x000fc8000fffe0ff */
[----:B------:R-:W-:-:S04]  /*0f60*/  USHF.R.U32.HI UR6, URZ, UR20, UR6 ;  /* 0x00000014ff067299 */ /* 0x000fc80008011606 */
[----:B------:R-:W-:-:S04]  /*0f70*/  UIADD3 UR6, UPT, UPT, UR7, UR6, URZ ;  /* 0x0000000607067290 */ /* 0x000fc8000fffe0ff */
[----:B------:R-:W-:-:S04]  /*0f80*/  USHF.R.U32.HI UR6, URZ, UR19, UR6 ;  /* 0x00000013ff067299 */ /* 0x000fc80008011606 */
[----:B------:R-:W-:-:S04]  /*0f90*/  UIADD3 UR6, UPT, UPT, -UR6, URZ, URZ ;  /* 0x000000ff06067290 */ /* 0x000fc8000fffe1ff */
[----:B------:R-:W-:-:S04]  /*0fa0*/  UIMAD UR6, UR4, UR6, UR32 ;  /* 0x00000006040672a4 */ /* 0x000fc8000f8e0220 */
[----:B--2---:R-:W-:Y:S01]  /*0fb0*/  UIMAD.WIDE.U32 UR8, UR6, UR5, URZ ;  /* 0x00000005060872a5 */ /* 0x004fe2000f8e00ff */
[----:B------:R-:W2:Y:S03]  /*0fc0*/  LDCU.64 UR4, c[0x0][0x5d8] ;  /* 0x0000bb00ff0477ac */ /* 0x000ea60008000a00 */
[----:B------:R-:W-:-:S04]  /*0fd0*/  UIADD3 UR7, UPT, UPT, UR6, -UR9, URZ ;  /* 0x8000000906077290 */ /* 0x000fc8000fffe0ff */
[----:B------:R-:W-:-:S04]  /*0fe0*/  USHF.R.U32.HI UR7, URZ, UR18, UR7 ;  /* 0x00000012ff077299 */ /* 0x000fc80008011607 */
[----:B------:R-:W-:-:S04]  /*0ff0*/  UIADD3 UR7, UPT, UPT, UR9, UR7, URZ ;  /* 0x0000000709077290 */ /* 0x000fc8000fffe0ff */
[----:B------:R-:W-:-:S04]  /*1000*/  USHF.R.U32.HI UR7, URZ, UR17, UR7 ;  /* 0x00000011ff077299 */ /* 0x000fc80008011607 */
[----:B--2---:R-:W-:Y:S01]  /*1010*/  UIMAD.WIDE.U32 UR8, UR7, UR5, URZ ;  /* 0x00000005070872a5 */ /* 0x004fe2000f8e00ff */
[----:B------:R-:W2:Y:S03]  /*1020*/  LDCU UR5, c[0x0][0x5cc] ;  /* 0x0000b980ff0577ac */ /* 0x000ea60008000800 */
[----:B------:R-:W-:-:S04]  /*1030*/  UIADD3 UR8, UPT, UPT, UR7, -UR9, URZ ;  /* 0x8000000907087290 */ /* 0x000fc8000fffe0ff */
[----:B------:R-:W-:-:S04]  /*1040*/  USHF.R.U32.HI UR8, URZ, UR16, UR8 ;  /* 0x00000010ff087299 */ /* 0x000fc80008011608 */
[----:B------:R-:W-:Y:S02]  /*1050*/  UIADD3 UR8, UPT, UPT, UR9, UR8, URZ ;  /* 0x0000000809087290 */ /* 0x000fe4000fffe0ff */
[----:B------:R-:W-:Y:S02]  /*1060*/  UIADD3 UR9, UPT, UPT, -UR7, URZ, URZ ;  /* 0x000000ff07097290 */ /* 0x000fe4000fffe1ff */
[----:B------:R-:W-:Y:S02]  /*1070*/  USHF.R.U32.HI UR8, URZ, UR15, UR8 ;  /* 0x0000000fff087299 */ /* 0x000fe40008011608 */
[----:B--2---:R-:W-:Y:S02]  /*1080*/  UIMAD UR5, UR5, UR9, UR6 ;  /* 0x00000009050572a4 */ /* 0x004fe4000f8e0206 */
[----:B------:R-:W-:-:S04]  /*1090*/  UIADD3 UR8, UPT, UPT, -UR8, URZ, URZ ;  /* 0x000000ff08087290 */ /* 0x000fc8000fffe1ff */
[----:B------:R-:W-:Y:S01]  /*10a0*/  UIMAD UR7, UR4, UR8, UR7 ;  /* 0x00000008040772a4 */ /* 0x000fe2000f8e0207 */
[----:B------:R-:W-:Y:S11]  /*10b0*/  BRA.U !UP0, `(.L_x_22) ;  /* 0xfffffff908ac7547 */ /* 0x000ff6000b83ffff */
.L_x_17:
[----:B-1----:R-:W-:Y:S01]  /*10c0*/  UIADD3 UR5, UPT, UPT, UR30, 0x2, URZ ;  /* 0x000000021e057890 */ /* 0x002fe2000fffe0ff */
[----:B------:R-:W1:Y:S01]  /*10d0*/  S2UR UR7, SR_CgaCtaId ;  /* 0x00000000000779c3 */ /* 0x000e620000008800 */
[----:B------:R-:W-:-:S04]  /*10e0*/  UISETP.NE.AND UP0, UPT, UR30, 0x4, UPT ;  /* 0x000000041e00788c */ /* 0x000fc8000bf05270 */
[----:B------:R-:W-:-:S04]  /*10f0*/  USEL UR5, UR5, 0x1, UP0 ;  /* 0x0000000105057887 */ /* 0x000fc80008000000 */
[----:B------:R-:W-:Y:S02]  /*1100*/  UIADD3 UR4, UPT, UPT, UR5, 0x1, URZ ;  /* 0x0000000105047890 */ /* 0x000fe4000fffe0ff */
[----:B------:R-:W-:-:S04]  /*1110*/  UISETP.NE.AND UP1, UPT, UR5, 0x5, UPT ;  /* 0x000000050500788c */ /* 0x000fc8000bf25270 */
[----:B------:R-:W-:Y:S02]  /*1120*/  USEL UR4, UR4, 0x1, UP1 ;  /* 0x0000000104047887 */ /* 0x000fe40008800000 */
[----:B------:R-:W-:Y:S02]  /*1130*/  UISETP.EQ.XOR UP1, UPT, UR30, 0x4, !UP1 ;  /* 0x000000041e00788c */ /* 0x000fe4000cf22a70 */
[----:B------:R-:W-:Y:S02]  /*1140*/  UIADD3 UR6, UPT, UPT, UR4, 0x1, URZ ;  /* 0x0000000104067890 */ /* 0x000fe4000fffe0ff */
[----:B------:R-:W-:Y:S02]  /*1150*/  UISETP.NE.AND UP0, UPT, UR4, 0x5, UPT ;  /* 0x000000050400788c */ /* 0x000fe4000bf05270 */
[----:B------:R-:W-:Y:S02]  /*1160*/  UISETP.EQ.XOR UP1, UPT, UR4, 0x5, UP1 ;  /* 0x000000050400788c */ /* 0x000fe40008f22a70 */
[----:B------:R-:W-:Y:S01]  /*1170*/  USEL UR6, UR6, 0x1, UP0 ;  /* 0x0000000106067887 */ /* 0x000fe20008000000 */
[----:B------:R-:W-:-:S03]  /*1180*/  UMOV UR4, 0x400 ;  /* 0x0000040000047882 */ /* 0x000fc60000000000 */
[----:B------:R-:W-:Y:S02]  /*1190*/  UISETP.EQ.XOR UP1, UPT, UR6, 0x5, UP1 ;  /* 0x000000050600788c */ /* 0x000fe40008f22a70 */
[----:B------:R-:W-:Y:S02]  /*11a0*/  UISETP.NE.AND UP0, UPT, UR6, 0x5, UPT ;  /* 0x000000050600788c */ /* 0x000fe4000bf05270 */
[----:B------:R-:W-:Y:S02]  /*11b0*/  USEL UR5, URZ, 0x1, !UP1 ;  /* 0x00000001ff057887 */ /* 0x000fe4000c800000 */
[----:B-1----:R-:W-:Y:S02]  /*11c0*/  ULEA UR4, UR7, UR4, 0x18 ;  /* 0x0000000407047291 */ /* 0x002fe4000f8ec0ff */
[----:B------:R-:W-:Y:S02]  /*11d0*/  ULOP3.LUT UR5, UR31, UR5, URZ, 0x3c, !UPT ;  /* 0x000000051f057292 */ /* 0x000fe4000f8e3cff */
[----:B------:R-:W-:-:S02]  /*11e0*/  USEL UR6, UR6, URZ, UP0 ;  /* 0x000000ff06067287 */ /* 0x000fc40008000000 */
[----:B------:R-:W-:Y:S02]  /*11f0*/  USHF.L.U32 UR5, UR5, 0x1f, URZ ;  /* 0x0000001f05057899 */ /* 0x000fe400080006ff */
[----:B------:R-:W-:Y:S02]  /*1200*/  ULEA UR4, UR6, UR4, 0x3 ;  /* 0x0000000406047291 */ /* 0x000fe4000f8e18ff */
[----:B------:R-:W-:Y:S02]  /*1210*/  UISETP.NE.AND UP0, UPT, UR14, URZ, UPT ;  /* 0x000000ff0e00728c */ /* 0x000fe4000bf05270 */
[----:B------:R-:W-:-:S05]  /*1220*/  MOV R0, UR5 ;  /* 0x0000000500007c02 */ /* 0x000fca0008000f00 */
[----:B------:R-:W1:Y:S02]  /*1230*/  SYNCS.PHASECHK.TRANS64.TRYWAIT P0, [UR4+0x28], R0 ;  /* 0x00002800ff0075a7 */ /* 0x000e640008001104 */
[----:B-1----:R-:W-:Y:S05]  /*1240*/  @!P0 BRA `(.L_x_23) ;  /* 0x0000003400748947 */ /* 0x002fea0003800000 */
.L_x_59:
[----:B------:R-:W-:Y:S05]  /*1250*/  BRA.U UP0, `(.L_x_16) ;  /* 0x00000001000c7547 */ /* 0x000fea000b800000 */
[----:B------:R-:W-:-:S13]  /*1260*/  ELECT P0, URZ, PT ;  /* 0x0000000000ff782f */ /* 0x000fda0003800000 */
[----:B-1----:R-:W-:-:S04]  /*1270*/  @P0 MOV R0, 0x10000 ;  /* 0x0001000000000802 */ /* 0x002fc80000000f00 */
[----:B------:R1:W-:Y:S03]  /*1280*/  @P0 SYNCS.ARRIVE.TRANS64 RZ, [UR4], R0 ;  /* 0x00000000ffff09a7 */ /* 0x0003e60008000004 */
.L_x_16:
[----:B------:R-:W-:-:S09]  /*1290*/  UISETP.NE.AND UP0, UPT, UR23, 0x4, UPT ;  /* 0x000000041700788c */ /* 0x000fd2000bf05270 */
[----:B------:R-:W-:Y:S05]  /*12a0*/  BRA.U UP0, `(.L_x_24) ;  /* 0x0000000900447547 */ /* 0x000fea000b800000 */
[----:B-1----:R-:W1:Y:S08]  /*12b0*/  S2UR UR5, SR_CTAID.Z ;  /* 0x00000000000579c3 */ /* 0x002e700000002700 */
[----:B------:R-:W-:Y:S01]  /*12c0*/  BAR.SYNC.DEFER_BLOCKING 0x2, 0xa0 ;  /* 0x0082800000007b1d */ /* 0x000fe20000010000 */
[----:B------:R-:W-:Y:S01]  /*12d0*/  HFMA2 R6, -RZ, RZ, 0, 5.9604644775390625e-08 ;  /* 0x00000001ff067431 */ /* 0x000fe200000001ff */
[----:B------:R-:W-:Y:S01]  /*12e0*/  MOV R5, 0x1 ;  /* 0x0000000100057802 */ /* 0x000fe20000000f00 */
[----:B-1----:R-:W-:-:S09]  /*12f0*/  UISETP.GT.U32.AND UP0, UPT, UR5, 0x7f, UPT ;  /* 0x0000007f0500788c */ /* 0x002fd2000bf04070 */
[----:B------:R-:W-:Y:S05]  /*1300*/  BRA.U UP0, `(.L_x_25) ;  /* 0x0000000500f87547 */ /* 0x000fea000b800000 */
[----:B------:R-:W-:Y:S01]  /*1310*/  UMOV UR4, 0x400 ;  /* 0x0000040000047882 */ /* 0x000fe20000000000 */
[----:B------:R-:W1:Y:S01]  /*1320*/  LDCU UR11, c[0x0][0x374] ;  /* 0x00006e80ff0b77ac */ /* 0x000e620008000800 */
[----:B------:R-:W-:Y:S01]  /*1330*/  MOV R5, 0x1 ;  /* 0x0000000100057802 */ /* 0x000fe20000000f00 */
[----:B------:R-:W-:Y:S01]  /*1340*/  ULEA UR4, UR7, UR4, 0x18 ;  /* 0x0000000407047291 */ /* 0x000fe2000f8ec0ff */
[----:B------:R-:W1:Y:S01]  /*1350*/  LDCU UR10, c[0x0][0x370] ;  /* 0x00006e00ff0a77ac */ /* 0x000e620008000800 */
[----:B------:R-:W5:Y:S07]  /*1360*/  LDCU UR6, c[0x0][0x378] ;  /* 0x00006f00ff0677ac */ /* 0x000f6e0008000800 */
[----:B------:R-:W4:Y:S01]  /*1370*/  LDS R0, [UR4+0x78] ;  /* 0x00007804ff007984 */ /* 0x000f220008000800 */
[----:B------:R-:W-:Y:S01]  /*1380*/  ULOP3.LUT UR28, UR13, 0x1, URZ, 0x3c, !UPT ;  /* 0x000000010d1c7892 */ /* 0x000fe2000f8e3cff */
[----:B------:R-:W-:Y:S01]  /*1390*/  UMOV UR8, 0x5 ;  /* 0x0000000500087882 */ /* 0x000fe20000000000 */
[----:B------:R-:W-:-:S02]  /*13a0*/  ULOP3.LUT UR7, UR7, 0x3, URZ, 0xc0, !UPT ;  /* 0x0000000307077892 */ /* 0x000fc4000f8ec0ff */
[----:B------:R-:W-:Y:S01]  /*13b0*/  USHF.L.U32 UR8, UR8, UR28, URZ ;  /* 0x0000001c08087299 */ /* 0x000fe200080006ff */
[----:B------:R-:W-:Y:S01]  /*13c0*/  UMOV UR49, 0x10402010 ;  /* 0x1040201000317882 */ /* 0x000fe20000000000 */
[----:B------:R-:W-:Y:S01]  /*13d0*/  UIADD3 UR28, UPT, UPT, UR24, UR28, URZ ;  /* 0x0000001c181c7290 */ /* 0x000fe2000fffe0ff */
[----:B------:R-:W-:Y:S01]  /*13e0*/  UMOV UR9, 0x1 ;  /* 0x0000000100097882 */ /* 0x000fe20000000000 */
[----:B------:R-:W-:Y:S02]  /*13f0*/  UIADD3 UR27, UPT, UPT, UR4, 0xc400, URZ ;  /* 0x0000c400041b7890 */ /* 0x000fe4000fffe0ff */
[----:B------:R-:W-:Y:S02]  /*1400*/  UIADD3 UR24, UPT, UPT, UR4, 0x20400, URZ ;  /* 0x0002040004187890 */ /* 0x000fe4000fffe0ff */
[----:B-1----:R-:W-:Y:S02]  /*1410*/  UIMAD UR10, UR11, UR10, URZ ;  /* 0x0000000a0b0a72a4 */ /* 0x002fe4000f8e02ff */
[----:B------:R-:W-:-:S02]  /*1420*/  USEL UR48, URZ, 0x4000, UP6 ;  /* 0x00004000ff307887 */ /* 0x000fc4000b000000 */
[----:B------:R-:W-:Y:S02]  /*1430*/  USEL UR49, UR49, 0x10400010, !UP5 ;  /* 0x1040001031317887 */ /* 0x000fe4000e800000 */
[----:B------:R-:W-:Y:S02]  /*1440*/  USHF.L.U32 UR7, UR9, UR7, URZ ;  /* 0x0000000709077299 */ /* 0x000fe400080006ff */
[----:B------:R-:W-:Y:S02]  /*1450*/  USHF.L.U32 UR9, UR9, UR28, URZ ;  /* 0x0000001c09097299 */ /* 0x000fe400080006ff */
[----:B------:R-:W-:Y:S02]  /*1460*/  USHF.R.U32.HI UR27, URZ, 0x4, UR27 ;  /* 0x00000004ff1b7899 */ /* 0x000fe4000801161b */
[----:B------:R-:W-:Y:S02]  /*1470*/  USHF.R.U32.HI UR24, URZ, 0x4, UR24 ;  /* 0x00000004ff187899 */ /* 0x000fe40008011618 */
[----:B-----5:R-:W-:-:S02]  /*1480*/  UIMAD UR6, UR10, UR6, URZ ;  /* 0x000000060a0672a4 */ /* 0x020fc4000f8e02ff */
[----:B------:R-:W-:Y:S02]  /*1490*/  UIADD3 UR49, UPT, UPT, UR48, UR49, URZ ;  /* 0x0000003130317290 */ /* 0x000fe4000fffe0ff */
[----:B------:R-:W-:Y:S02]  /*14a0*/  ULOP3.LUT UR7, UR9, UR7, UR8, 0xfe, !UPT ;  /* 0x0000000709077292 */ /* 0x000fe4000f8efe08 */
[----:B------:R-:W-:Y:S02]  /*14b0*/  ULOP3.LUT UR9, UR27, 0x3fc0, URZ, 0xc0, !UPT ;  /* 0x00003fc01b097892 */ /* 0x000fe4000f8ec0ff */
[----:B------:R-:W-:Y:S01]  /*14c0*/  ULOP3.LUT UR10, UR24, 0x3fc0, URZ, 0xc0, !UPT ;  /* 0x00003fc0180a7892 */ /* 0x000fe2000f8ec0ff */
[----:B----4-:R-:W-:Y:S01]  /*14d0*/  R2UR UR34, R0 ;  /* 0x00000000002272ca */ /* 0x010fe200000e0000 */
[----:B------:R-:W-:Y:S02]  /*14e0*/  USHF.R.S32.HI UR33, URZ, 0x1f, UR6 ;  /* 0x0000001fff217899 */ /* 0x000fe40008011406 */
[----:B------:R-:W-:-:S02]  /*14f0*/  ULOP3.LUT UR25, UR25, 0xffff, URZ, 0xc0, !UPT ;  /* 0x0000ffff19197892 */ /* 0x000fc4000f8ec0ff */
[----:B------:R-:W-:Y:S02]  /*1500*/  UISETP.NE.AND UP0, UPT, UR14, URZ, UPT ;  /* 0x000000ff0e00728c */ /* 0x000fe4000bf05270 */
[----:B------:R-:W-:Y:S02]  /*1510*/  ULOP3.LUT UR26, UR7, 0xffff, UR26, 0xc8, !UPT ;  /* 0x0000ffff071a7892 */ /* 0x000fe4000f8ec81a */
[----:B------:R-:W-:Y:S02]  /*1520*/  ULOP3.LUT UR9, UR9, 0x10000, URZ, 0xfc, !UPT ;  /* 0x0001000009097892 */ /* 0x000fe4000f8efcff */
[----:B------:R-:W-:Y:S02]  /*1530*/  ULOP3.LUT UR10, UR10, 0x10000, URZ, 0xfc, !UPT ;  /* 0x000100000a0a7892 */ /* 0x000fe4000f8efcff */
[----:B------:R-:W-:Y:S02]  /*1540*/  ULEA.HI UR33, UR33, UR6, URZ, 0x2 ;  /* 0x0000000621217291 */ /* 0x000fe4000f8f10ff */
[----:B------:R-:W-:Y:S01]  /*1550*/  UISETP.NE.AND UP1, UPT, UR14, URZ, UPT ;  /* 0x000000ff0e00728c */ /* 0x000fe2000bf25270 */
[----:B------:R-:W-:Y:S01]  /*1560*/  UMOV UR24, UR5 ;  /* 0x0000000500187c82 */ /* 0x000fe20008000000 */
[----:B------:R-:W-:Y:S01]  /*1570*/  UMOV UR32, URZ ;  /* 0x000000ff00207c82 */ /* 0x000fe20008000000 */
[----:B------:R-:W-:Y:S01]  /*1580*/  UMOV UR31, URZ ;  /* 0x000000ff001f7c82 */ /* 0x000fe20008000000 */
[----:B------:R-:W-:Y:S01]  /*1590*/  UMOV UR30, URZ ;  /* 0x000000ff001e7c82 */ /* 0x000fe20008000000 */
[----:B------:R-:W-:Y:S01]  /*15a0*/  UMOV UR48, URZ ;  /* 0x000000ff00307c82 */ /* 0x000fe20008000000 */
[----:B------:R-:W-:Y:S01]  /*15b0*/  UMOV UR40, URZ ;  /* 0x000000ff00287c82 */ /* 0x000fe20008000000 */
[----:B------:R-:W-:Y:S01]  /*15c0*/  UMOV UR41, UR49 ;  /* 0x0000003100297c82 */ /* 0x000fe20008000000 */
[----:B------:R-:W-:Y:S01]  /*15d0*/  UMOV UR38, URZ ;  /* 0x000000ff00267c82 */ /* 0x000fe20008000000 */
[----:B------:R-:W-:Y:S01]  /*15e0*/  UMOV UR39, UR49 ;  /* 0x0000003100277c82 */ /* 0x000fe20008000000 */
[----:B------:R-:W-:Y:S01]  /*15f0*/  UMOV UR36, URZ ;  /* 0x000000ff00247c82 */ /* 0x000fe20008000000 */
[----:B------:R-:W-:-:S05]  /*1600*/  UMOV UR37, UR49 ;  /* 0x0000003100257c82 */ /* 0x000fca0008000000 */
.L_x_33:
[----:B-1----:R-:W-:Y:S01]  /*1610*/  PLOP3.LUT P1, PT, PT, PT, PT, 0x80, 0x8 ;  /* 0x000000000008781c */ /* 0x002fe20003f2f070 */
[----:B----4-:R-:W-:Y:S02]  /*1620*/  ULEA UR8, UR32, UR34, 0x8 ;  /* 0x0000002220087291 */ /* 0x010fe4000f8e40ff */
[----:B------:R-:W-:Y:S02]  /*1630*/  ULEA.HI.SX32 UR24, UR33, UR24, 0x1e ;  /* 0x0000001821187291 */ /* 0x000fe4000f8ff2ff */
[----:B------:R-:W-:Y:S02]  /*1640*/  UPLOP3.LUT UP4, UPT, UPT, UPT, UPT, 0x40, 0x4 ;  /* 0x000000000004789c */ /* 0x000fe40003f8e870 */
[----:B------:R-:W-:Y:S01]  /*1650*/  ULEA UR7, UR32, UR4, 0x3 ;  /* 0x0000000420077291 */ /* 0x000fe2000f8e18ff */
[----:B-----5:R-:W-:Y:S11]  /*1660*/  BRA.U UP0, `(.L_x_26) ;  /* 0x00000001001c7547 */ /* 0x020ff6000b800000 */
[----:B------:R-:W-:Y:S01]  /*1670*/  USHF.L.U32 UR5, UR31, 0x1f, URZ ;  /* 0x0000001f1f057899 */ /* 0x000fe200080006ff */
[----:B------:R-:W-:Y:S01]  /*1680*/  SHF.L.U32 R2, R5, 0x1f, RZ ;  /* 0x0000001f05027819 */ /* 0x000fe200000006ff */
[----:B------:R-:W-:-:S04]  /*1690*/  ULEA UR6, UR30, UR4, 0x3 ;  /* 0x000000041e067291 */ /* 0x000fc8000f8e18ff */
[----:B------:R-:W-:-:S05]  /*16a0*/  MOV R0, UR5 ;  /* 0x0000000500007c02 */ /* 0x000fca0008000f00 */
[----:B------:R1:W4:Y:S01]  /*16b0*/  SYNCS.PHASECHK.TRANS64.TRYWAIT P1, [UR6], R0 ;  /* 0x00000000ff0075a7 */ /* 0x0003220008021106 */
[----:B------:R-:W5:Y:S02]  /*16c0*/  SYNCS.PHASECHK.TRANS64.TRYWAIT P0, [UR7+0x60], R2 ;  /* 0x00006002ff0075a7 */ /* 0x000f640008001107 */
[----:B-1--45:R-:W-:Y:S05]  /*16d0*/  @!P0 BRA `(.L_x_27) ;  /* 0x0000003000708947 */ /* 0x032fea0003800000 */
.L_x_26:
[----:B------:R-:W-:-:S05]  /*16e0*/  UMOV UR29, URZ ;  /* 0x000000ff001d7c82 */ /* 0x000fca0008000000 */
.L_x_31:
[----:B-1--45:R-:W-:Y:S05]  /*16f0*/  BRA.U UP0, `(.L_x_28) ;  /* 0x0000000100887547 */ /* 0x032fea000b800000 */
[----:B------:R-:W-:Y:S02]  /*1700*/  USHF.L.U32 UR11, UR30, 0xa, URZ ;  /* 0x0000000a1e0b7899 */ /* 0x000fe400080006ff */
[----:B------:R-:W-:Y:S02]  /*1710*/  ULEA UR5, UR30, UR4, 0x3 ;  /* 0x000000041e057291 */ /* 0x000fe4000f8e18ff */
[----:B------:R-:W-:Y:S02]  /*1720*/  UIADD3 UR6, UPT, UPT, UR11, 0x6, URZ ;  /* 0x000000060b067890 */ /* 0x000fe4000fffe0ff */
[----:B------:R-:W-:Y:S02]  /*1730*/  UIADD3 UR52, UPT, UPT, UR11, UR10, URZ ;  /* 0x0000000a0b347290 */ /* 0x000fe4000fffe0ff */
[----:B------:R-:W-:Y:S02]  /*1740*/  UIADD3 UR28, UPT, UPT, UR6, UR10, URZ ;  /* 0x0000000a061c7290 */ /* 0x000fe4000fffe0ff */
[----:B------:R-:W-:Y:S02]  /*1750*/  UIADD3 UR50, UPT, UPT, UR11, UR9, URZ ;  /* 0x000000090b327290 */ /* 0x000fe4000fffe0ff */
[----:B------:R-:W-:Y:S02]  /*1760*/  UIADD3 UR46, UPT, UPT, UR10, 0x2, UR11 ;  /* 0x000000020a2e7890 */ /* 0x000fe4000fffe00b */
[----:B------:R-:W-:Y:S02]  /*1770*/  UIADD3 UR44, UPT, UPT, UR9, 0x2, UR11 ;  /* 0x00000002092c7890 */ /* 0x000fe4000fffe00b */
[----:B------:R-:W-:Y:S02]  /*1780*/  UIADD3 UR42, UPT, UPT, UR10, 0x4, UR11 ;  /* 0x000000040a2a7890 */ /* 0x000fe4000fffe00b */
[----:B------:R-:W-:Y:S02]  /*1790*/  UIADD3 UR54, UPT, UPT, UR9, 0x4, UR11 ;  /* 0x0000000409367890 */ /* 0x000fe4000fffe00b */
[----:B------:R-:W-:Y:S02]  /*17a0*/  UIADD3 UR27, UPT, UPT, UR5, 0x28, URZ ;  /* 0x00000028051b7890 */ /* 0x000fe4000fffe0ff */
[----:B------:R-:W-:Y:S01]  /*17b0*/  UIADD3 UR6, UPT, UPT, UR6, UR9, URZ ;  /* 0x0000000906067290 */ /* 0x000fe2000fffe0ff */
[----:B------:R-:W-:Y:S01]  /*17c0*/  UMOV UR53, 0x40004040 ;  /* 0x4000404000357882 */ /* 0x000fe20000000000 */
[----:B------:R-:W-:Y:S01]  /*17d0*/  UMOV UR51, 0x40004040 ;  /* 0x4000404000337882 */ /* 0x000fe20000000000 */
[----:B------:R-:W-:Y:S01]  /*17e0*/  UMOV UR47, 0x40004040 ;  /* 0x40004040002f7882 */ /* 0x000fe20000000000 */
[----:B------:R-:W-:Y:S01]  /*17f0*/  UMOV UR45, 0x40004040 ;  /* 0x40004040002d7882 */ /* 0x000fe20000000000 */
[----:B------:R-:W-:Y:S01]  /*1800*/  UMOV UR43, 0x40004040 ;  /* 0x40004040002b7882 */ /* 0x000fe20000000000 */
[----:B------:R-:W-:Y:S01]  /*1810*/  UMOV UR55, 0x40004040 ;  /* 0x4000404000377882 */ /* 0x000fe20000000000 */
[----:B------:R-:W-:Y:S05]  /*1820*/  @P1 BRA `(.L_x_29) ;  /* 0x0000000000101947 */ /* 0x000fea0003800000 */
[----:B------:R-:W-:Y:S06]  /*1830*/  USHF.L.U32 UR11, UR31, 0x1f, URZ ;  /* 0x0000001f1f0b7899 */ /* 0x000fec00080006ff */
[----:B-1----:R-:W-:Y:S04]  /*1840*/  MOV R0, UR11 ;  /* 0x0000000b00007c02 */ /* 0x002fe80008000f00 */
[----:B------:R-:W1:Y:S02]  /*1850*/  SYNCS.PHASECHK.TRANS64.TRYWAIT P0, [UR5], R0 ;  /* 0x00000000ff0075a7 */ /* 0x000e640008001105 */
[----:B-1----:R-:W-:Y:S05]  /*1860*/  @!P0 BRA `(.L_x_30) ;  /* 0x0000003000288947 */ /* 0x002fea0003800000 */
.L_x_29:
[----:B------:R4:W-:Y:S01]  /*1870*/  UTCQMMA.2CTA gdesc[UR50], gdesc[UR52], tmem[UR8], tmem[UR48], idesc[UR49], UP4 ;  /* 0x00ff3034320075ea */ /* 0x0009e2000a200308 */
[----:B------:R-:W-:Y:S01]  /*1880*/  UPLOP3.LUT UP4, UPT, UPT, UPT, UPT, 0x80, 0x8 ;  /* 0x000000000008789c */ /* 0x000fe20003f8f070 */
[----:B------:R4:W-:Y:S01]  /*1890*/  UTCQMMA.2CTA gdesc[UR44], gdesc[UR46], tmem[UR8], tmem[UR40], idesc[UR41], UPT ;  /* 0x00ff282e2c0075ea */ /* 0x0009e2000ba00308 */
[----:B------:R4:W-:Y:S01]  /*18a0*/  UTCQMMA.2CTA gdesc[UR54], gdesc[UR42], tmem[UR8], tmem[UR38], idesc[UR39], UPT ;  /* 0x00ff262a360075ea */ /* 0x0009e2000ba00308 */
[----:B------:R-:W-:Y:S01]  /*18b0*/  UMOV UR56, UR28 ;  /* 0x0000001c00387c82 */ /* 0x000fe20008000000 */
[----:B------:R-:W-:Y:S01]  /*18c0*/  UMOV UR57, 0x40004040 ;  /* 0x4000404000397882 */ /* 0x000fe20000000000 */
[----:B------:R-:W-:Y:S01]  /*18d0*/  UMOV UR58, UR6 ;  /* 0x00000006003a7c82 */ /* 0x000fe20008000000 */
[----:B------:R-:W-:Y:S02]  /*18e0*/  UMOV UR59, 0x40004040 ;  /* 0x40004040003b7882 */ /* 0x000fe40000000000 */
[----:B------:R4:W-:Y:S01]  /*18f0*/  UTCQMMA.2CTA gdesc[UR58], gdesc[UR56], tmem[UR8], tmem[UR36], idesc[UR37], UPT ;  /* 0x00ff24383a0075ea */ /* 0x0009e2000ba00308 */
[----:B------:R4:W-:Y:S01]  /*1900*/  UTCBAR.2CTA.MULTICAST [UR27], URZ, UR26 ;  /* 0x000000ff1b0073e9 */ /* 0x0009e2000820081a */
[----:B------:R-:W-:Y:S01]  /*1910*/  NOP ;  /* 0x0000000000007918 */ /* 0x000fe20000000000 */
.L_x_28:
[----:B------:R-:W-:Y:S01]  /*1920*/  UIADD3 UR30, UPT, UPT, UR30, 0x1, URZ ;  /* 0x000000011e1e7890 */ /* 0x000fe2000fffe0ff */
[----:B------:R-:W-:Y:S01]  /*1930*/  PLOP3.LUT P1, PT, PT, PT, PT, 0x80, 0x8 ;  /* 0x000000000008781c */ /* 0x000fe20003f2f070 */
[----:B------:R-:W-:Y:S02]  /*1940*/  UISETP.GT.U32.AND UP3, UPT, UR29, 0x1e, UPT ;  /* 0x0000001e1d00788c */ /* 0x000fe4000bf64070 */
[----:B------:R-:W-:Y:S02]  /*1950*/  UISETP.NE.AND UP2, UPT, UR30, 0x5, UPT ;  /* 0x000000051e00788c */ /* 0x000fe4000bf45270 */
[----:B------:R-:W-:Y:S02]  /*1960*/  UISETP.NE.OR UP3, UPT, UR14, URZ, UP3 ;  /* 0x000000ff0e00728c */ /* 0x000fe40009f65670 */
[----:B------:R-:W-:Y:S02]  /*1970*/  USEL UR5, URZ, 0x1, UP2 ;  /* 0x00000001ff057887 */ /* 0x000fe40009000000 */
[----:B------:R-:W-:Y:S02]  /*1980*/  USEL UR30, UR30, URZ, UP2 ;  /* 0x000000ff1e1e7287 */ /* 0x000fe40009000000 */
[----:B------:R-:W-:Y:S01]  /*1990*/  ULOP3.LUT UR31, UR31, UR5, URZ, 0x3c, !UPT ;  /* 0x000000051f1f7292 */ /* 0x000fe2000f8e3cff */
[----:B------:R-:W-:Y:S01]  /*19a0*/  PLOP3.LUT P0, PT, PT, PT, UP3, 0x80, 0x8 ;  /* 0x000000000008781c */ /* 0x000fe20003f0f038 */
[----:B------:R-:W-:Y:S03]  /*19b0*/  UIADD3 UR29, UPT, UPT, UR29, 0x1, URZ ;  /* 0x000000011d1d7890 */ /* 0x000fe6000fffe0ff */
[----:B------:R-:W-:Y:S02]  /*19c0*/  @!UP3 USHF.L.U32 UR5, UR31, 0x1f, URZ ;  /* 0x0000001f1f05b899 */ /* 0x000fe400080006ff */
[----:B------:R-:W-:Y:S02]  /*19d0*/  @!UP3 ULEA UR6, UR30, UR4, 0x3 ;  /* 0x000000041e06b291 */ /* 0x000fe4000f8e18ff */
[----:B------:R-:W-:Y:S02]  /*19e0*/  UISETP.NE.AND UP2, UPT, UR29, 0x20, UPT ;  /* 0x000000201d00788c */ /* 0x000fe4000bf45270 */
[----:B-1----:R-:W-:Y:S05]  /*19f0*/  IMAD.U32 R0, RZ, RZ, UR5 ;  /* 0x00000005ff007e24 */ /* 0x002fea000f8e00ff */
[----:B------:R5:W1:Y:S02]  /*1a00*/  @!P0 SYNCS.PHASECHK.TRANS64.TRYWAIT P1, [UR6], R0 ;  /* 0x00000000ff0085a7 */ /* 0x000a640008021106 */
[----:B------:R-:W-:Y:S05]  /*1a10*/  BRA.U UP2, `(.L_x_31) ;  /* 0xfffffffd02347547 */ /* 0x000fea000b83ffff */
[----:B------:R-:W-:Y:S05]  /*1a20*/  BRA.U UP1, `(.L_x_32) ;  /* 0x00000001010c7547 */ /* 0x000fea000b800000 */
[----:B------:R-:W-:-:S09]  /*1a30*/  UIADD3 UR7, UPT, UPT, UR7, 0x50, URZ ;  /* 0x0000005007077890 */ /* 0x000fd2000fffe0ff */
[----:B------:R4:W-:Y:S01]  /*1a40*/  UTCBAR.2CTA.MULTICAST [UR7], URZ, UR25 ;  /* 0x000000ff070073e9 */ /* 0x0009e20008200819 */
[----:B------:R-:W-:Y:S02]  /*1a50*/  NOP ;  /* 0x0000000000007918 */ /* 0x000fe40000000000 */
.L_x_32:
[----:B------:R-:W-:-:S04]  /*1a60*/  UIADD3 UR32, UPT, UPT, UR32, 0x1, URZ ;  /* 0x0000000120207890 */ /* 0x000fc8000fffe0ff */
[----:B------:R-:W-:-:S04]  /*1a70*/  UISETP.NE.AND UP2, UPT, UR32, 0x2, UPT ;  /* 0x000000022000788c */ /* 0x000fc8000bf45270 */
[----:B------:R-:W-:Y:S02]  /*1a80*/  USEL UR32, UR32, URZ, UP2 ;  /* 0x000000ff20207287 */ /* 0x000fe40009000000 */
[----:B------:R-:W-:Y:S02]  /*1a90*/  USEL UR5, URZ, 0x1, UP2 ;  /* 0x00000001ff057887 */ /* 0x000fe40009000000 */
[----:B------:R-:W-:-:S04]  /*1aa0*/  UISETP.GE.AND UP2, UPT, UR24, 0x80, UPT ;  /* 0x000000801800788c */ /* 0x000fc8000bf46270 */
[----:B------:R-:W-:-:S05]  /*1ab0*/  LOP3.LUT R5, R5, UR5, RZ, 0x3c, !PT ;  /* 0x0000000505057c12 */ /* 0x000fca000f8e3cff */
[----:B------:R-:W-:Y:S05]  /*1ac0*/  BRA.U !UP2, `(.L_x_33) ;  /* 0xfffffff90ad07547 */ /* 0x000fea000b83ffff */
[----:B------:R-:W-:-:S06]  /*1ad0*/  UIADD3 UR32, UPT, UPT, UR32, 0x1, URZ ;  /* 0x0000000120207890 */ /* 0x000fcc000fffe0ff */
[----:B------:R-:W-:Y:S02]  /*1ae0*/  MOV R6, UR32 ;  /* 0x0000002000067c02 */ /* 0x000fe40008000f00 */
.L_x_25:
[----:B------:R-:W-:-:S09]  /*1af0*/  UISETP.NE.AND UP0, UPT, UR13, URZ, UPT ;  /* 0x000000ff0d00728c */ /* 0x000fd2000bf05270 */
[----:B------:R-:W-:Y:S05]  /*1b00*/  BRA.U UP0, `(.L_x_24) ;  /* 0x00000001002c7547 */ /* 0x000fea000b800000 */
[----:B-----5:R-:W5:Y:S01]  /*1b10*/  S2R R0, SR_CgaCtaId ;  /* 0x0000000000007919 */ /* 0x020f620000008800 */
[----:B------:R-:W-:Y:S02]  /*1b20*/  ISETP.NE.AND P0, PT, R6, 0x2, PT ;  /* 0x000000020600780c */ /* 0x000fe40003f05270 */
[----:B------:R-:W-:Y:S02]  /*1b30*/  MOV R3, 0x400 ;  /* 0x0000040000037802 */ /* 0x000fe40000000f00 */
[----:B------:R-:W-:-:S04]  /*1b40*/  SEL R2, RZ, 0x1, P0 ;  /* 0x00000001ff027807 */ /* 0x000fc80000000000 */
[----:B------:R-:W-:-:S05]  /*1b50*/  LOP3.LUT R2, R5, R2, RZ, 0x3c, !PT ;  /* 0x0000000205027212 */ /* 0x000fca00078e3cff */
[----:B------:R-:W-:Y:S01]  /*1b60*/  IMAD.U32 R2, R2, -0x80000000, RZ ;  /* 0x8000000002027824 */ /* 0x000fe200078e00ff */
[----:B-----5:R-:W-:Y:S02]  /*1b70*/  LEA R0, R0, R3, 0x18 ;  /* 0x0000000300007211 */ /* 0x020fe400078ec0ff */
[----:B------:R-:W-:-:S05]  /*1b80*/  SEL R3, R6, RZ, P0 ;  /* 0x000000ff06037207 */ /* 0x000fca0000000000 */
[----:B------:R-:W-:-:S04]  /*1b90*/  IMAD R0, R3, 0x8, R0 ;  /* 0x0000000803007824 */ /* 0x000fc800078e0200 */
[----:B------:R-:W5:Y:S02]  /*1ba0*/  SYNCS.PHASECHK.TRANS64.TRYWAIT P0, [R0+URZ+0x60], R2 ;  /* 0x00006002000075a7 */ /* 0x000f6400080011ff */
[----:B-----5:R-:W-:Y:S05]  /*1bb0*/  @!P0 BRA `(.L_x_34) ;  /* 0x0000002c00748947 */ /* 0x020fea0003800000 */
.L_x_24:
[----:B------:R-:W-:-:S06]  /*1bc0*/  UISETP.GT.AND UP0, UPT, UR23, 0x3, UPT ;  /* 0x000000031700788c */ /* 0x000fcc000bf04270 */
[----:B------:R-:W-:-:S13]  /*1bd0*/  PLOP3.LUT P0, PT, PT, PT, UP0, 0x80, 0x8 ;  /* 0x000000000008781c */ /* 0x000fda0003f0f008 */
[----:B-12345:R-:W-:Y:S05]  /*1be0*/  @P0 EXIT ;  /* 0x000000000000094d */ /* 0x03efea0003800000 */
[----:B------:R-:W-:-:S09]  /*1bf0*/  UISETP.NE.AND UP0, UPT, UR23, URZ, UPT ;  /* 0x000000ff1700728c */ /* 0x000fd2000bf05270 */
[----:B------:R-:W-:Y:S05]  /*1c00*/  BRA.U UP0, `(.L_x_35) ;  /* 0x00000005008c7547 */ /* 0x000fea000b800000 */
[----:B------:R-:W1:Y:S01]  /*1c10*/  S2R R6, SR_CgaCtaId ;  /* 0x0000000000067919 */ /* 0x000e620000008800 */
[----:B------:R-:W-:Y:S01]  /*1c20*/  NOP ;  /* 0x0000000000007918 */ /* 0x000fe20000000000 */
[----:B------:R-:W-:Y:S02]  /*1c30*/  MOV R3, 0x40 ;  /* 0x0000004000037802 */ /* 0x000fe40000000f00 */
[----:B------:R-:W-:Y:S02]  /*1c40*/  MOV R5, 0x400 ;  /* 0x0000040000057802 */ /* 0x000fe40000000f00 */
[C---:B-1----:R-:W-:Y:S02]  /*1c50*/  LEA R0, R6.reuse, R3, 0x18 ;  /* 0x0000000306007211 */ /* 0x042fe400078ec0ff */
[----:B------:R-:W-:-:S04]  /*1c60*/  LEA R5, R6, R5, 0x18 ;  /* 0x0000000506057211 */ /* 0x000fc800078ec0ff */
[----:B------:R-:W1:Y:S02]  /*1c70*/  LDS.U8 R0, [R0] ;  /* 0x0000000000007984 */ /* 0x000e640000000000 */
[----:B-1----:R-:W-:-:S13]  /*1c80*/  ISETP.NE.AND P0, PT, R0, RZ, PT ;  /* 0x000000ff0000720c */ /* 0x002fda0003f05270 */
[----:B------:R-:W-:Y:S05]  /*1c90*/  @P0 BRA `(.L_x_36) ;  /* 0x0000000400500947 */ /* 0x000fea0003800000 */
[C---:B------:R-:W-:Y:S02]  /*1ca0*/  LOP3.LUT R0, R6.reuse, 0x1, RZ, 0xc0, !PT ;  /* 0x0000000106007812 */ /* 0x040fe400078ec0ff */
[----:B------:R-:W-:Y:S02]  /*1cb0*/  LOP3.LUT R13, R6, 0x1, RZ, 0x3c, !PT ;  /* 0x00000001060d7812 */ /* 0x000fe400078e3cff */
[----:B------:R-:W-:-:S13]  /*1cc0*/  ISETP.NE.U32.AND P1, PT, R0, 0x1, PT ;  /* 0x000000010000780c */ /* 0x000fda0003f25070 */
[----:B------:R-:W-:Y:S05]  /*1cd0*/  @!P1 BRA `(.L_x_37) ;  /* 0x0000000000c49947 */ /* 0x000fea0003800000 */
[----:B------:R-:W-:Y:S01]  /*1ce0*/  ELECT P0, URZ, PT ;  /* 0x0000000000ff782f */ /* 0x000fe20003800000 */
[----:B------:R-:W-:-:S12]  /*1cf0*/  BSSY B0, `(.L_x_37) ;  /* 0x000002f000007945 */ /* 0x000fd80003800000 */
[----:B------:R-:W-:Y:S05]  /*1d00*/  @!P0 BRA `(.L_x_38) ;  /* 0x0000000000b48947 */ /* 0x000fea0003800000 */
[----:B------:R-:W-:-:S05]  /*1d10*/  UMOV UR4, 0x10 ;  /* 0x0000001000047882 */ /* 0x000fca0000000000 */
[----:B------:R-:W-:Y:S04]  /*1d20*/  DEPBAR.LE SB1, 0x36 ;  /* 0x00009d800000791a */ /* 0x000fe80000000000 */
[----:B------:R-:W1:Y:S02]  /*1d30*/  UTCATOMSWS.2CTA.FIND_AND_SET.ALIGN UP0, UR4, UR4 ;  /* 0x00000004000475e3 */ /* 0x000e640008200800 */
[----:B-1----:R-:W-:Y:S01]  /*1d40*/  PLOP3.LUT P0, PT, PT, PT, UP0, 0x80, 0x8 ;  /* 0x000000000008781c */ /* 0x002fe20003f0f008 */
[----:B------:R-:W-:-:S03]  /*1d50*/  IMAD.U32 R12, RZ, RZ, UR4 ;  /* 0x00000004ff0c7e24 */ /* 0x000fc6000f8e00ff */
[----:B------:R-:W-:-:S04]  /*1d60*/  SEL R0, RZ, 0xffffffff, !P0 ;  /* 0xffffffffff007807 */ /* 0x000fc80004000000 */
[----:B------:R-:W-:-:S13]  /*1d70*/  ISETP.NE.AND P0, PT, R0, RZ, PT ;  /* 0x000000ff0000720c */ /* 0x000fda0003f05270 */
[----:B------:R-:W-:Y:S05]  /*1d80*/  @P0 BRA `(.L_x_39) ;  /* 0x0000000000240947 */ /* 0x000fea0003800000 */
.L_x_40:
[----:B------:R-:W-:Y:S05]  /*1d90*/  NANOSLEEP 0x64 ;  /* 0x000000640000795d */ /* 0x000fea0003800000 */
[----:B------:R-:W-:-:S05]  /*1da0*/  UMOV UR4, 0x10 ;  /* 0x0000001000047882 */ /* 0x000fca0000000000 */
[----:B------:R-:W-:Y:S04]  /*1db0*/  DEPBAR.LE SB1, 0x36 ;  /* 0x00009d800000791a */ /* 0x000fe80000000000 */
[----:B------:R-:W1:Y:S02]  /*1dc0*/  UTCATOMSWS.2CTA.FIND_AND_SET.ALIGN UP0, UR4, UR4 ;  /* 0x00000004000475e3 */ /* 0x000e640008200800 */
[----:B-1----:R-:W-:Y:S01]  /*1dd0*/  PLOP3.LUT P0, PT, PT, PT, UP0, 0x80, 0x8 ;  /* 0x000000000008781c */ /* 0x002fe20003f0f008 */
[----:B------:R-:W-:-:S03]  /*1de0*/  IMAD.U32 R12, RZ, RZ, UR4 ;  /* 0x00000004ff0c7e24 */ /* 0x000fc6000f8e00ff */
[----:B------:R-:W-:-:S04]  /*1df0*/  SEL R0, RZ, 0xffffffff, !P0 ;  /* 0xffffffffff007807 */ /* 0x000fc80004000000 */
[----:B------:R-:W-:-:S13]  /*1e00*/  ISETP.NE.AND P0, PT, R0, RZ, PT ;  /* 0x000000ff0000720c */ /* 0x000fda0003f05270 */
[----:B------:R-:W-:Y:S05]  /*1e10*/  @!P0 BRA `(.L_x_40) ;  /* 0xfffffffc00dc8947 */ /* 0x000fea000383ffff */
.L_x_39:
[----:B------:R-:W-:Y:S01]  /*1e20*/  MOV R11, 0x60 ;  /* 0x00000060000b7802 */ /* 0x000fe20000000f00 */
[----:B------:R-:W-:Y:S01]  /*1e30*/  VIADD R2, R5, 0x78 ;  /* 0x0000007805027836 */ /* 0x000fe20000000000 */
[----:B------:R-:W-:Y:S01]  /*1e40*/  MOV R3, 0x58 ;  /* 0x0000005800037802 */ /* 0x000fe20000000f00 */
[----:B------:R-:W-:Y:S01]  /*1e50*/  IMAD.MOV.U32 R8, RZ, RZ, 0x4 ;  /* 0x00000004ff087424 */ /* 0x000fe200078e00ff */
[C---:B------:R-:W-:Y:S02]  /*1e60*/  LEA R11, R6.reuse, R11, 0x18 ;  /* 0x0000000b060b7211 */ /* 0x040fe400078ec0ff */
[----:B------:R-:W-:-:S03]  /*1e70*/  LEA R0, R6, R3, 0x18 ;  /* 0x0000000306007211 */ /* 0x000fc600078ec0ff */
[----:B------:R-:W1:Y:S02]  /*1e80*/  LDS R14, [R11] ;  /* 0x000000000b0e7984 */ /* 0x000e640000000800 */
[----:B-1----:R-:W-:-:S04]  /*1e90*/  IMAD.U32 R14, R14, -0x80000000, RZ ;  /* 0x800000000e0e7824 */ /* 0x002fc800078e00ff */
[----:B------:R-:W1:Y:S02]  /*1ea0*/  SYNCS.PHASECHK.TRANS64.TRYWAIT P0, [R0+URZ], R14 ;  /* 0x0000000e000075a7 */ /* 0x000e6400080011ff */
[----:B-1----:R-:W-:Y:S05]  /*1eb0*/  @P0 BRA `(.L_x_41) ;  /* 0x0000000000080947 */ /* 0x002fea0003800000 */
[----:B------:R-:W1:Y:S02]  /*1ec0*/  SYNCS.PHASECHK.TRANS64.TRYWAIT P0, [R0+URZ], R14 ;  /* 0x0000000e000075a7 */ /* 0x000e6400080011ff */
[----:B-1----:R-:W-:Y:S05]  /*1ed0*/  @!P0 BRA `(.L_x_42) ;  /* 0x0000002800c48947 */ /* 0x002fea0003800000 */
.L_x_41:
[C---:B------:R-:W-:Y:S01]  /*1ee0*/  PRMT R3, R13.reuse, 0x654, R0 ;  /* 0x000006540d037816 */ /* 0x040fe20000000000 */
[C---:B------:R-:W-:Y:S01]  /*1ef0*/  IMAD.SHL.U32 R10, R12.reuse, 0x20, RZ ;  /* 0x000000200c0a7824 */ /* 0x040fe200078e00ff */
[----:B------:R-:W-:Y:S01]  /*1f00*/  PRMT R2, R13, 0x654, R2 ;  /* 0x000006540d027816 */ /* 0x000fe20000000002 */
[----:B------:R-:W-:Y:S01]  /*1f10*/  IMAD.MOV.U32 R7, RZ, RZ, 0xffff ;  /* 0x0000ffffff077424 */ /* 0x000fe200078e00ff */
[----:B------:R2:W-:Y:S01]  /*1f20*/  SYNCS.ARRIVE.TRANS64.RED RZ, [R3+URZ], R8 ;  /* 0x0000000803ff79a7 */ /* 0x0005e200080004ff */
[----:B-1----:R-:W-:Y:S01]  /*1f30*/  IMAD.MOV.U32 R0, RZ, RZ, 0x1 ;  /* 0x00000001ff007424 */ /* 0x002fe200078e00ff */
[----:B------:R1:W-:Y:S01]  /*1f40*/  STS [R5+0x78], R10 ;  /* 0x0000780a05007388 */ /* 0x0003e20000000800 */
[----:B------:R-:W-:Y:S01]  /*1f50*/  VIADD R9, R12, 0x10 ;  /* 0x000000100c097836 */ /* 0x000fe20000000000 */
[----:B------:R-:W-:Y:S02]  /*1f60*/  SHF.L.U32 R7, R7, R12, RZ ;  /* 0x0000000c07077219 */ /* 0x000fe400000006ff */
[----:B------:R1:W-:Y:S02]  /*1f70*/  STAS [R2.64], R12 ;  /* 0x0000000c02007dbd */ /* 0x0003e4000c0008ff */
[----:B--2---:R-:W-:-:S02]  /*1f80*/  SHF.L.U32 R8, R0, R9, RZ ;  /* 0x0000000900087219 */ /* 0x004fc400000006ff */
[----:B------:R-:W-:Y:S02]  /*1f90*/  MOV R9, 0x50 ;  /* 0x0000005000097802 */ /* 0x000fe40000000f00 */
[----:B------:R-:W-:Y:S02]  /*1fa0*/  LOP3.LUT R7, R8, R7, RZ, 0xfc, !PT ;  /* 0x0000000708077212 */ /* 0x000fe400078efcff */
[----:B------:R-:W-:-:S05]  /*1fb0*/  LEA R8, R6, R9, 0x18 ;  /* 0x0000000906087211 */ /* 0x000fca00078ec0ff */
[----:B------:R1:W-:Y:S04]  /*1fc0*/  ATOMS.OR RZ, [R8], R7 ;  /* 0x0000000708ff738c */ /* 0x0003e80003000000 */
[----:B------:R1:W-:Y:S02]  /*1fd0*/  ATOMS.XOR RZ, [R11], R0 ;  /* 0x000000000bff738c */ /* 0x0003e40003800000 */
.L_x_38:
[----:B------:R-:W-:Y:S05]  /*1fe0*/  BSYNC B0 ;  /* 0x0000000000007941 */ /* 0x000fea0003800000 */
.L_x_37:
[----:B------:R-:W-:Y:S05]  /*1ff0*/  @P1 BRA `(.L_x_43) ;  /* 0x0000000000881947 */ /* 0x000fea0003800000 */
[----:B------:R-:W-:Y:S05]  /*2000*/  WARPSYNC.ALL ;  /* 0x0000000000007948 */ /* 0x000fea0003800000 */
[----:B------:R-:W-:Y:S01]  /*2010*/  NOP ;  /* 0x0000000000007918 */ /* 0x000fe20000000000 */
[----:B------:R-:W-:-:S13]  /*2020*/  ELECT P0, URZ, PT ;  /* 0x0000000000ff782f */ /* 0x000fda0003800000 */
[----:B------:R-:W-:Y:S05]  /*2030*/  @!P0 BRA `(.L_x_43) ;  /* 0x0000000000788947 */ /* 0x000fea0003800000 */
[----:B-1----:R-:W-:Y:S02]  /*2040*/  MOV R3, 0x60 ;  /* 0x0000006000037802 */ /* 0x002fe40000000f00 */
[----:B------:R-:W-:Y:S02]  /*2050*/  MOV R7, 0x58 ;  /* 0x0000005800077802 */ /* 0x000fe40000000f00 */
        /* <DEDUP_REMOVED lines=8> */
.L_x_44:
[----:B------:R-:W2:Y:S01]  /*20e0*/  LDS R9, [R5+0x78] ;  /* 0x0000780005097984 */ /* 0x000ea20000000800 */
[----:B------:R-:W-:Y:S01]  /*20f0*/  IMAD.MOV.U32 R2, RZ, RZ, 0xffff ;  /* 0x0000ffffff027424 */ /* 0x000fe200078e00ff */
[----:B-1----:R-:W-:Y:S01]  /*2100*/  PRMT R8, R13, 0x654, R8 ;  /* 0x000006540d087816 */ /* 0x002fe20000000008 */
[----:B------:R-:W-:Y:S02]  /*2110*/  IMAD.MOV.U32 R0, RZ, RZ, 0x1 ;  /* 0x00000001ff007424 */ /* 0x000fe400078e00ff */
[C---:B--2---:R-:W-:Y:S01]  /*2120*/  IMAD.SHL.U32 R10, R9.reuse, 0x20, RZ ;  /* 0x00000020090a7824 */ /* 0x044fe200078e00ff */
[----:B------:R-:W-:Y:S01]  /*2130*/  SHF.L.U32 R2, R2, R9, RZ ;  /* 0x0000000902027219 */ /* 0x000fe200000006ff */
[----:B------:R-:W-:-:S03]  /*2140*/  VIADD R7, R9, 0x10 ;  /* 0x0000001009077836 */ /* 0x000fc60000000000 */
[----:B------:R2:W-:Y:S02]  /*2150*/  STS [R5+0x78], R10 ;  /* 0x0000780a05007388 */ /* 0x0005e40000000800 */
[----:B------:R-:W-:Y:S02]  /*2160*/  SHF.L.U32 R9, R0, R7, RZ ;  /* 0x0000000700097219 */ /* 0x000fe400000006ff */
[----:B------:R-:W-:Y:S02]  /*2170*/  MOV R7, 0x50 ;  /* 0x0000005000077802 */ /* 0x000fe40000000f00 */
[----:B------:R-:W-:Y:S02]  /*2180*/  LOP3.LUT R2, R9, R2, RZ, 0xfc, !PT ;  /* 0x0000000209027212 */ /* 0x000fe400078efcff */
[----:B------:R-:W-:-:S05]  /*2190*/  LEA R7, R6, R7, 0x18 ;  /* 0x0000000706077211 */ /* 0x000fca00078ec0ff */
[----:B------:R2:W-:Y:S01]  /*21a0*/  ATOMS.OR RZ, [R7], R2 ;  /* 0x0000000207ff738c */ /* 0x0005e20003000000 */
[----:B------:R2:W-:Y:S03]  /*21b0*/  SYNCS.ARRIVE.TRANS64.RED.A1T0 RZ, [R8+URZ], RZ ;  /* 0x000000ff08ff79a7 */ /* 0x0005e600081004ff */
[----:B------:R2:W-:Y:S01]  /*21c0*/  ATOMS.XOR RZ, [R3], R0 ;  /* 0x0000000003ff738c */ /* 0x0005e20003800000 */
[----:B------:R-:W-:Y:S05]  /*21d0*/  BRA `(.L_x_43) ;  /* 0x0000000000107947 */ /* 0x000fea0003800000 */
.L_x_36:
[----:B------:R-:W-:Y:S02]  /*21e0*/  MOV R0, 0xffffffff ;  /* 0xffffffff00007802 */ /* 0x000fe40000000f00 */
[----:B------:R-:W-:-:S03]  /*21f0*/  MOV R2, 0x2220 ;  /* 0x0000222000027802 */ /* 0x000fc60000000f00 */
[----:B------:R1:W-:Y:S04]  /*2200*/  STS [R5+0x78], R0 ;  /* 0x0000780005007388 */ /* 0x0003e80000000800 */
[----:B-1----:R-:W-:Y:S05]  /*2210*/  CALL.REL.NOINC `($__internal_1_$__cuda_sm10x_tcgen05_guardrail_trap_phase_invalid_during_alloc) ;  /* 0x0000002800607944 */ /* 0x002fea0003c00000 */
.L_x_43:
[----:B------:R-:W-:Y:S05]  /*2220*/  WARPSYNC.ALL ;  /* 0x0000000000007948 */ /* 0x000fea0003800000 */
[----:B------:R-:W-:Y:S01]  /*2230*/  NOP ;  /* 0x0000000000007918 */ /* 0x000fe20000000000 */
.L_x_35:
[----:B------:R-:W3:Y:S08]  /*2240*/  S2UR UR4, SR_CgaCtaId ;  /* 0x00000000000479c3 */ /* 0x000ef00000008800 */
[----:B------:R-:W-:Y:S01]  /*2250*/  BAR.SYNC.DEFER_BLOCKING 0x2, 0xa0 ;  /* 0x0082800000007b1d */ /* 0x000fe20000010000 */
[----:B-12---:R-:W-:-:S07]  /*2260*/  MOV R3, 0x400 ;  /* 0x0000040000037802 */ /* 0x006fce0000000f00 */
[----:B------:R-:W1:Y:S01]  /*2270*/  S2UR UR7, SR_CTAID.Z ;  /* 0x00000000000779c3 */ /* 0x000e620000002700 */
[----:B---3--:R-:W-:-:S05]  /*2280*/  IMAD.U32 R0, RZ, RZ, UR4 ;  /* 0x00000004ff007e24 */ /* 0x008fca000f8e00ff */
[----:B------:R-:W-:Y:S01]  /*2290*/  LEA R3, R0, R3, 0x18 ;  /* 0x0000000300037211 */ /* 0x000fe200078ec0ff */
[----:B-1----:R-:W-:-:S04]  /*22a0*/  UISETP.GT.U32.AND UP0, UPT, UR7, 0x7f, UPT ;  /* 0x0000007f0700788c */ /* 0x002fc8000bf04070 */
[----:B------:R-:W1:Y:S02]  /*22b0*/  LDS R2, [R3+0x78] ;  /* 0x0000780003027984 */ /* 0x000e640000000800 */
[----:B-1----:R-:W-:-:S03]  /*22c0*/  R2UR UR11, R2 ;  /* 0x00000000020b72ca */ /* 0x002fc600000e0000 */
[----:B------:R-:W-:-:S12]  /*22d0*/  BRA.U UP0, `(.L_x_46) ;  /* 0x0000002100347547 */ /* 0x000fd8000b800000 */
[----:B------:R-:W1:Y:S01]  /*22e0*/  LDCU.64 UR4, c[0x0][0x5c0] ;  /* 0x0000b800ff0477ac */ /* 0x000e620008000a00 */
[----:B------:R-:W-:Y:S01]  /*22f0*/  SHF.R.U32.HI R0, RZ, 0x5, R4 ;  /* 0x00000005ff007819 */ /* 0x000fe20000011604 */
[----:B------:R-:W-:Y:S01]  /*2300*/  IMAD.SHL.U32 R5, R4, 0x40, RZ ;  /* 0x0000004004057824 */ /* 0x000fe200078e00ff */
[----:B------:R-:W2:Y:S02]  /*2310*/  LDCU UR24, c[0x0][0x5d0] ;  /* 0x0000ba00ff1877ac */ /* 0x000ea40008000800 */
[----:B------:R-:W-:Y:S02]  /*2320*/  R2UR UR23, R0 ;  /* 0x00000000001772ca */ /* 0x000fe400000e0000 */
[----:B------:R-:W-:Y:S01]  /*2330*/  LOP3.LUT R5, R5, 0x7c0, RZ, 0xc0, !PT ;  /* 0x000007c005057812 */ /* 0x000fe200078ec0ff */
[----:B------:R-:W3:Y:S01]  /*2340*/  LDCU UR13, c[0x0][0x374] ;  /* 0x00006e80ff0d77ac */ /* 0x000ee20008000800 */
[----:B------:R-:W3:Y:S01]  /*2350*/  LDCU UR10, c[0x0][0x370] ;  /* 0x00006e00ff0a77ac */ /* 0x000ee20008000800 */
[----:B------:R-:W-:-:S02]  /*2360*/  UIADD3 UR27, UPT, UPT, UR12, UR12, URZ ;  /* 0x0000000c0c1b7290 */ /* 0x000fc4000fffe0ff */
[----:B-1----:R-:W-:-:S06]  /*2370*/  UIMAD.WIDE.U32 UR8, UR7, UR5, URZ ;  /* 0x00000005070872a5 */ /* 0x002fcc000f8e00ff */
[----:B------:R-:W-:Y:S01]  /*2380*/  IMAD.U32 R0, RZ, RZ, UR23 ;  /* 0x00000017ff007e24 */ /* 0x000fe2000f8e00ff */
[----:B------:R-:W1:Y:S03]  /*2390*/  LDCU.64 UR32, c[0x0][0x348] ;  /* 0x00006900ff2077ac */ /* 0x000e660008000a00 */
[----:B------:R-:W-:Y:S01]  /*23a0*/  IMAD R0, R0, 0x800, R5 ;  /* 0x0000080000007824 */ /* 0x000fe200078e0205 */
[----:B------:R-:W-:Y:S02]  /*23b0*/  UIADD3 UR5, UPT, UPT, UR7, -UR9, URZ ;  /* 0x8000000907057290 */ /* 0x000fe4000fffe0ff */
[----:B------:R-:W-:Y:S01]  /*23c0*/  ULEA UR30, UR23, UR11, 0x15 ;  /* 0x0000000b171e7291 */ /* 0x000fe2000f8ea8ff */
[----:B------:R-:W-:Y:S01]  /*23d0*/  IMAD.IADD R0, R3, 0x1, R0 ;  /* 0x0000000103007824 */ /* 0x000fe200078e0200 */
[----:B------:R-:W-:Y:S02]  /*23e0*/  USHF.R.U32.HI UR5, URZ, UR20, UR5 ;  /* 0x00000014ff057299 */ /* 0x000fe40008011605 */
[----:B---3--:R-:W-:Y:S01]  /*23f0*/  UIMAD UR10, UR13, UR10, URZ ;  /* 0x0000000a0d0a72a4 */ /* 0x008fe2000f8e02ff */
[C---:B------:R-:W-:Y:S01]  /*2400*/  VIADD R2, R0.reuse, 0x8420 ;  /* 0x0000842000027836 */ /* 0x040fe20000000000 */
[----:B------:R-:W-:Y:S01]  /*2410*/  UIADD3 UR5, UPT, UPT, UR9, UR5, URZ ;  /* 0x0000000509057290 */ /* 0x000fe2000fffe0ff */
[C---:B------:R-:W-:Y:S01]  /*2420*/  VIADD R3, R0.reuse, 0x8410 ;  /* 0x0000841000037836 */ /* 0x040fe20000000000 */
[----:B------:R-:W-:Y:S01]  /*2430*/  UMOV UR29, URZ ;  /* 0x000000ff001d7c82 */ /* 0x000fe20008000000 */
[----:B------:R-:W-:Y:S01]  /*2440*/  VIADD R5, R0, 0x8430 ;  /* 0x0000843000057836 */ /* 0x000fe20000000000 */
[----:B------:R-:W-:Y:S01]  /*2450*/  USHF.R.U32.HI UR8, URZ, UR19, UR5 ;  /* 0x00000013ff087299 */ /* 0x000fe20008011605 */
[----:B------:R-:W-:Y:S01]  /*2460*/  SHF.R.U32.HI R73, RZ, 0x3, R2 ;  /* 0x00000003ff497819 */ /* 0x000fe20000011602 */
[----:B------:R-:W-:Y:S01]  /*2470*/  UMOV UR28, URZ ;  /* 0x000000ff001c7c82 */ /* 0x000fe20008000000 */
[----:B------:R-:W-:Y:S01]  /*2480*/  SHF.R.U32.HI R72, RZ, 0x3, R3 ;  /* 0x00000003ff487819 */ /* 0x000fe20000011603 */
[----:B------:R-:W-:Y:S01]  /*2490*/  UIADD3 UR8, UPT, UPT, -UR8, URZ, URZ ;  /* 0x000000ff08087290 */ /* 0x000fe2000fffe1ff */
[----:B------:R-:W-:Y:S01]  /*24a0*/  LOP3.LUT R73, R2, 0x30, R73, 0x78, !PT ;  /* 0x0000003002497812 */ /* 0x000fe200078e7849 */
[C---:B------:R-:W-:Y:S01]  /*24b0*/  VIADD R2, R0.reuse, 0x8400 ;  /* 0x0000840000027836 */ /* 0x040fe20000000000 */
[----:B------:R-:W-:Y:S01]  /*24c0*/  SHF.R.U32.HI R74, RZ, 0x3, R5 ;  /* 0x00000003ff4a7819 */ /* 0x000fe20000011605 */
[----:B------:R-:W-:Y:S01]  /*24d0*/  UIMAD UR8, UR4, UR8, UR7 ;  /* 0x00000008040872a4 */ /* 0x000fe2000f8e0207 */
[----:B------:R-:W-:Y:S01]  /*24e0*/  LOP3.LUT R72, R3, 0x30, R72, 0x78, !PT ;  /* 0x0000003003487812 */ /* 0x000fe200078e7848 */
[----:B------:R-:W3:Y:S01]  /*24f0*/  LDCU.64 UR4, c[0x0][0x5d8] ;  /* 0x0000bb00ff0477ac */ /* 0x000ee20008000a00 */
[----:B------:R-:W-:Y:S01]  /*2500*/  SHF.R.U32.HI R71, RZ, 0x3, R2 ;  /* 0x00000003ff477819 */ /* 0x000fe20000011602 */
[----:B------:R-:W-:Y:S01]  /*2510*/  VIADD R3, R0, 0x430 ;  /* 0x0000043000037836 */ /* 0x000fe20000000000 */
[----:B------:R-:W-:Y:S01]  /*2520*/  LOP3.LUT R74, R5, 0x30, R74, 0x78, !PT ;  /* 0x00000030054a7812 */ /* 0x000fe200078e784a */
[----:B--2---:R-:W-:Y:S01]  /*2530*/  UIMAD.WIDE.U32 UR24, UR8, UR24, URZ ;  /* 0x00000018081872a5 */ /* 0x004fe2000f8e00ff */
[----:B------:R-:W-:Y:S01]  /*2540*/  LOP3.LUT R71, R2, 0x30, R71, 0x78, !PT ;  /* 0x0000003002477812 */ /* 0x000fe200078e7847 */
[C---:B------:R-:W-:Y:S01]  /*2550*/  VIADD R2, R0.reuse, 0x420 ;  /* 0x0000042000027836 */ /* 0x040fe20000000000 */
[----:B------:R-:W-:Y:S01]  /*2560*/  SHF.R.U32.HI R70, RZ, 0x3, R3 ;  /* 0x00000003ff467819 */ /* 0x000fe20000011603 */
[----:B------:R-:W-:-:S02]  /*2570*/  VIADD R5, R0, 0x410 ;  /* 0x0000041000057836 */ /* 0x000fc40000000000 */
[----:B------:R-:W-:Y:S01]  /*2580*/  VIADD R0, R0, 0x400 ;  /* 0x0000040000007836 */ /* 0x000fe20000000000 */
[----:B------:R-:W-:Y:S01]  /*2590*/  UMOV UR9, UR25 ;  /* 0x0000001900097c82 */ /* 0x000fe20008000000 */
[----:B------:R-:W-:Y:S01]  /*25a0*/  LOP3.LUT R70, R3, 0x30, R70, 0x78, !PT ;  /* 0x0000003003467812 */ /* 0x000fe200078e7846 */
[----:B------:R-:W-:Y:S01]  /*25b0*/  UIADD3 UR6, UPT, UPT, UR8, -UR9, URZ ;  /* 0x8000000908067290 */ /* 0x000fe2000fffe0ff */
[----:B------:R-:W-:Y:S02]  /*25c0*/  SHF.R.U32.HI R69, RZ, 0x3, R2 ;  /* 0x00000003ff457819 */ /* 0x000fe40000011602 */
[----:B------:R-:W-:Y:S01]  /*25d0*/  SHF.R.U32.HI R68, RZ, 0x3, R5 ;  /* 0x00000003ff447819 */ /* 0x000fe20000011605 */
[----:B------:R-:W-:Y:S01]  /*25e0*/  USHF.R.U32.HI UR6, URZ, UR18, UR6 ;  /* 0x00000012ff067299 */ /* 0x000fe20008011606 */
[----:B------:R-:W-:Y:S02]  /*25f0*/  SHF.R.U32.HI R3, RZ, 0x3, R0 ;  /* 0x00000003ff037819 */ /* 0x000fe40000011600 */
[----:B------:R-:W-:Y:S01]  /*2600*/  LOP3.LUT R69, R2, 0x30, R69, 0x78, !PT ;  /* 0x0000003002457812 */ /* 0x000fe200078e7845 */
[----:B------:R-:W-:Y:S01]  /*2610*/  UIADD3 UR6, UPT, UPT, UR9, UR6, URZ ;  /* 0x0000000609067290 */ /* 0x000fe2000fffe0ff */
[----:B------:R-:W-:Y:S01]  /*2620*/  LOP3.LUT R68, R5, 0x30, R68, 0x78, !PT ;  /* 0x0000003005447812 */ /* 0x000fe200078e7844 */
[----:B------:R-:W-:Y:S01]  /*2630*/  IMAD.MOV.U32 R2, RZ, RZ, RZ ;  /* 0x000000ffff027224 */ /* 0x000fe200078e00ff */
[----:B------:R-:W-:Y:S01]  /*2640*/  LOP3.LUT R3, R0, 0x30, R3, 0x78, !PT ;  /* 0x0000003000037812 */ /* 0x000fe200078e7803 */
[----:B------:R-:W-:-:S04]  /*2650*/  USHF.R.U32.HI UR6, URZ, UR17, UR6 ;  /* 0x00000011ff067299 */ /* 0x000fc80008011606 */
[----:B---3--:R-:W-:-:S07]  /*2660*/  UIMAD.WIDE.U32 UR24, UR6, UR5, URZ ;  /* 0x00000005061872a5 */ /* 0x008fce000f8e00ff */
[----:B------:R-:W-:Y:S01]  /*2670*/  UMOV UR9, UR25 ;  /* 0x0000001900097c82 */ /* 0x000fe20008000000 */
[----:B------:R-:W-:Y:S01]  /*2680*/  UMOV UR25, 0x400 ;  /* 0x0000040000197882 */ /* 0x000fe20000000000 */
[----:B------:R-:W-:Y:S02]  /*2690*/  UIADD3 UR5, UPT, UPT, UR6, -UR9, URZ ;  /* 0x8000000906057290 */ /* 0x000fe4000fffe0ff */
[----:B------:R-:W2:Y:S02]  /*26a0*/  S2UR UR24, SR_CgaCtaId ;  /* 0x00000000001879c3 */ /* 0x000ea40000008800 */
[----:B------:R-:W-:-:S04]  /*26b0*/  USHF.R.U32.HI UR5, URZ, UR16, UR5 ;  /* 0x00000010ff057299 */ /* 0x000fc80008011605 */
[----:B------:R-:W-:Y:S01]  /*26c0*/  UIADD3 UR5, UPT, UPT, UR9, UR5, URZ ;  /* 0x0000000509057290 */ /* 0x000fe2000fffe0ff */
[----:B------:R-:W3:Y:S03]  /*26d0*/  LDCU UR9, c[0x0][0x378] ;  /* 0x00006f00ff0977ac */ /* 0x000ee60008000800 */
[----:B------:R-:W-:-:S04]  /*26e0*/  USHF.R.U32.HI UR5, URZ, UR15, UR5 ;  /* 0x0000000fff057299 */ /* 0x000fc80008011605 */
[----:B------:R-:W-:-:S04]  /*26f0*/  UIADD3 UR5, UPT, UPT, -UR5, URZ, URZ ;  /* 0x000000ff05057290 */ /* 0x000fc8000fffe1ff */
[----:B------:R-:W-:Y:S02]  /*2700*/  UIMAD UR4, UR4, UR5, UR6 ;  /* 0x00000005040472a4 */ /* 0x000fe4000f8e0206 */
[----:B------:R-:W-:Y:S02]  /*2710*/  UIADD3 UR6, UPT, UPT, -UR6, URZ, URZ ;  /* 0x000000ff06067290 */ /* 0x000fe4000fffe1ff */
[----:B---3--:R-:W-:-:S03]  /*2720*/  UIMAD UR9, UR10, UR9, URZ ;  /* 0x000000090a0972a4 */ /* 0x008fc6000f8e02ff */
[----:B------:R-:W3:Y:S01]  /*2730*/  LDCU UR5, c[0x0][0x5cc] ;  /* 0x0000b980ff0577ac */ /* 0x000ee20008000800 */
[----:B------:R-:W-:-:S04]  /*2740*/  USHF.R.S32.HI UR31, URZ, 0x1f, UR9 ;  /* 0x0000001fff1f7899 */ /* 0x000fc80008011409 */
[----:B------:R-:W-:Y:S02]  /*2750*/  ULEA.HI UR31, UR31, UR9, URZ, 0x2 ;  /* 0x000000091f1f7291 */ /* 0x000fe4000f8f10ff */
[----:B-123--:R-:W-:-:S12]  /*2760*/  UIMAD UR6, UR5, UR6, UR8 ;  /* 0x00000006050672a4 */ /* 0x00efd8000f8e0208 */
.L_x_50:
[----:B------:R-:W-:Y:S01]  /*2770*/  IMAD.U32 R0, RZ, RZ, UR24 ;  /* 0x00000018ff007e24 */ /* 0x000fe2000f8e00ff */
[----:B------:R-:W-:Y:S01]  /*2780*/  SHF.L.U32 R6, R2, 0x1f, RZ ;  /* 0x0000001f02067819 */ /* 0x000fe200000006ff */
[----:B------:R-:W-:Y:S02]  /*2790*/  USHF.L.U32 UR6, UR6, 0x2, URZ ;  /* 0x0000000206067899 */ /* 0x000fe400080006ff */
[----:B------:R-:W-:Y:S01]  /*27a0*/  ULEA UR38, UR28, UR30, 0x8 ;  /* 0x0000001e1c267291 */ /* 0x000fe2000f8e40ff */
[----:B------:R-:W-:Y:S01]  /*27b0*/  R2UR UR5, R0 ;  /* 0x00000000000572ca */ /* 0x000fe200000e0000 */
[----:B------:R-:W-:Y:S02]  /*27c0*/  ULOP3.LUT UR8, UR6, 0x3, UR21, 0xf8, !UPT ;  /* 0x0000000306087892 */ /* 0x000fe4000f8ef815 */
[----:B------:R-:W-:Y:S02]  /*27d0*/  USHF.L.U32 UR37, UR29, 0x3, URZ ;  /* 0x000000031d257899 */ /* 0x000fe400080006ff */
[----:B------:R-:W-:Y:S01]  /*27e0*/  ULEA.HI UR6, UR6, UR8, URZ, 0x1 ;  /* 0x0000000806067291 */ /* 0x000fe2000f8f08ff */
[----:B------:R-:W1:Y:S01]  /*27f0*/  LDCU UR34, c[0x0][0x5e4] ;  /* 0x0000bc80ff2277ac */ /* 0x000e620008000800 */
[----:B------:R-:W-:-:S06]  /*2800*/  USHF.L.U32 UR9, UR4, 0x8, URZ ;  /* 0x0000000804097899 */ /* 0x000fcc00080006ff */
[----:B------:R-:W-:Y:S02]  /*2810*/  ULEA UR5, UR5, UR25, 0x18 ;  /* 0x0000001905057291 */ /* 0x000fe4000f8ec0ff */
[----:B------:R-:W-:Y:S02]  /*2820*/  USHF.L.U32 UR13, UR4, 0x7, URZ ;  /* 0x00000007040d7899 */ /* 0x000fe400080006ff */
[----:B------:R-:W-:Y:S02]  /*2830*/  ULEA UR26, UR28, UR5, 0x3 ;  /* 0x000000051c1a7291 */ /* 0x000fe4000f8e18ff */
[----:B------:R-:W-:-:S04]  /*2840*/  ULOP3.LUT UR5, UR6, 0xfffffffe, URZ, 0xc0, !UPT ;  /* 0xfffffffe06057892 */ /* 0x000fc8000f8ec0ff */
[----:B------:R-:W-:Y:S02]  /*2850*/  UISETP.NE.AND UP0, UPT, UR8, UR5, UPT ;  /* 0x000000050800728c */ /* 0x000fe4000bf05270 */
[----:B------:R-:W-:Y:S01]  /*2860*/  USHF.R.U32.HI UR5, URZ, 0x1, UR6 ;  /* 0x00000001ff057899 */ /* 0x000fe20008011606 */
[----:B------:R-:W2:Y:S01]  /*2870*/  SYNCS.PHASECHK.TRANS64.TRYWAIT P0, [UR26+0x50], R6 ;  /* 0x00005006ff0075a7 */ /* 0x000ea2000800111a */
[----:B------:R-:W-:Y:S02]  /*2880*/  UISETP.LT.AND UP0, UPT, UR8, URZ, UP0 ;  /* 0x000000ff0800728c */ /* 0x000fe40008701270 */
[----:B------:R-:W-:-:S09]  /*2890*/  UIADD3 UR10, UPT, UPT, UR5, -0x1, URZ ;  /* 0xffffffff050a7890 */ /* 0x000fd2000fffe0ff */
[----:B------:R-:W-:-:S04]  /*28a0*/  @!UP0 UIADD3 UR10, UPT, UPT, UR5, URZ, URZ ;  /* 0x000000ff050a8290 */ /* 0x000fc8000fffe0ff */
[----:B------:R-:W-:Y:S01]  /*28b0*/  ULEA UR10, UR10, UR22, 0x8 ;  /* 0x000000160a0a7291 */ /* 0x000fe2000f8e40ff */
[----:B-12---:R-:W-:Y:S11]  /*28c0*/  @!P0 BRA `(.L_x_47) ;  /* 0x0000002000788947 */ /* 0x006ff60003800000 */
.L_x_66:
[----:B------:R-:W-:Y:S01]  /*28d0*/  UMOV UR36, 0x1 ;  /* 0x0000000100247882 */ /* 0x000fe20000000000 */
[----:B------:R-:W-:-:S05]  /*28e0*/  UMOV UR35, UR37 ;  /* 0x0000002500237c82 */ /* 0x000fca0008000000 */
.L_x_49:
[----:B------:R-:W2:Y:S01]  /*28f0*/  LDTM.x32 R36, tmem[UR38+0x20] ;  /* 0x00002026002479ee */ /* 0x000ea200082c0000 */
[----:B-1----:R-:W1:Y:S01]  /*2900*/  LDTM.x32 R4, tmem[UR38] ;  /* 0x00000026000479ee */ /* 0x002e6200082c0000 */
[----:B------:R-:W-:Y:S02]  /*2910*/  USHF.R.S32.HI UR8, URZ, 0x1f, UR35 ;  /* 0x0000001fff087899 */ /* 0x000fe40008011423 */
[----:B------:R-:W-:Y:S02]  /*2920*/  UIADD3 UR4, UPT, UPT, UR35, 0x1, URZ ;  /* 0x0000000123047890 */ /* 0x000fe4000fffe0ff */
[----:B------:R-:W-:Y:S02]  /*2930*/  ULEA.HI UR8, UR8, UR35, URZ, 0x2 ;  /* 0x0000002308087291 */ /* 0x000fe4000f8f10ff */
[----:B------:R-:W-:Y:S02]  /*2940*/  USHF.R.S32.HI UR6, URZ, 0x1f, UR4 ;  /* 0x0000001fff067899 */ /* 0x000fe40008011404 */
[----:B------:R-:W-:-:S02]  /*2950*/  ULOP3.LUT UR8, UR8, 0xfffffffc, URZ, 0xc0, !UPT ;  /* 0xfffffffc08087892 */ /* 0x000fc4000f8ec0ff */
[----:B------:R-:W-:Y:S02]  /*2960*/  ULEA.HI UR6, UR6, UR4, URZ, 0x2 ;  /* 0x0000000406067291 */ /* 0x000fe4000f8f10ff */
[----:B------:R-:W-:Y:S02]  /*2970*/  UIADD3 UR8, UPT, UPT, -UR8, UR35, URZ ;  /* 0x0000002308087290 */ /* 0x000fe4000fffe1ff */
[----:B------:R-:W-:Y:S02]  /*2980*/  ULOP3.LUT UR6, UR6, 0xfffffffc, URZ, 0xc0, !UPT ;  /* 0xfffffffc06067892 */ /* 0x000fe4000f8ec0ff */
[----:B------:R-:W-:Y:S02]  /*2990*/  ULEA.HI UR12, UR37, UR37, URZ, 0x1 ;  /* 0x00000025250c7291 */ /* 0x000fe4000f8f08ff */
[----:B------:R-:W-:Y:S01]  /*29a0*/  MOV R75, UR8 ;  /* 0x00000008004b7c02 */ /* 0x000fe20008000f00 */
[----:B------:R-:W-:Y:S02]  /*29b0*/  UIADD3 UR6, UPT, UPT, UR4, -UR6, URZ ;  /* 0x8000000604067290 */ /* 0x000fe4000fffe0ff */
[----:B------:R-:W-:Y:S01]  /*29c0*/  ULOP3.LUT UR12, UR12, 0xfffffffe, URZ, 0xc0, !UPT ;  /* 0xfffffffe0c0c7892 */ /* 0x000fe2000f8ec0ff */
[----:B--2---:R-:W-:Y:S01]  /*29d0*/  FMUL R59, R59, UR34 ;  /* 0x000000223b3b7c20 */ /* 0x004fe20008400000 */
[----:B-1----:R-:W-:Y:S01]  /*29e0*/  FMUL R11, R11, UR34 ;  /* 0x000000220b0b7c20 */ /* 0x002fe20008400000 */
[----:B------:R-:W-:Y:S01]  /*29f0*/  FMUL R10, R10, UR34 ;  /* 0x000000220a0a7c20 */ /* 0x000fe20008400000 */
        /* <DEDUP_REMOVED lines=9> */
[----:B------:R-:W-:Y:S01]  /*2a90*/  F2FP.BF16.F32.PACK_AB R7, R11, R10 ;  /* 0x0000000a0b07723e */ /* 0x000fe200000010ff */
[----:B------:R-:W-:Y:S01]  /*2aa0*/  FMUL R83, R59, -1.4426950216293334961 ;  /* 0xbfb8aa3b3b537820 */ /* 0x000fe20000400000 */
[----:B------:R-:W-:Y:S01]  /*2ab0*/  F2FP.BF16.F32.PACK_AB R6, R9, R8 ;  /* 0x000000080906723e */ /* 0x000fe200000010ff */
[----:B------:R-:W-:Y:S01]  /*2ac0*/  FMUL R81, R58, -1.4426950216293334961 ;  /* 0xbfb8aa3b3a517820 */ /* 0x000fe20000400000 */
[----:B------:R-:W-:Y:S01]  /*2ad0*/  F2FP.BF16.F32.PACK_AB R5, R76, R77 ;  /* 0x0000004d4c05723e */ /* 0x000fe200000010ff */
[----:B------:R-:W-:Y:S01]  /*2ae0*/  FMUL R89, R54, -1.4426950216293334961 ;  /* 0xbfb8aa3b36597820 */ /* 0x000fe20000400000 */
[----:B------:R-:W-:Y:S01]  /*2af0*/  F2FP.BF16.F32.PACK_AB R4, R78, R79 ;  /* 0x0000004f4e04723e */ /* 0x000fe200000010ff */
[----:B------:R-:W-:Y:S01]  /*2b00*/  FMUL R55, R55, UR34 ;  /* 0x0000002237377c20 */ /* 0x000fe20008400000 */
[----:B------:R-:W-:Y:S01]  /*2b10*/  LEA R82, R75, R3, 0xd ;  /* 0x000000034b527211 */ /* 0x000fe200078e68ff */
[----:B------:R-:W-:Y:S01]  /*2b20*/  FMUL R85, R57, -1.4426950216293334961 ;  /* 0xbfb8aa3b39557820 */ /* 0x000fe20000400000 */
[----:B------:R-:W-:Y:S01]  /*2b30*/  FMUL R80, R12, UR34 ;  /* 0x000000220c507c20 */ /* 0x000fe20008400000 */
[----:B------:R-:W-:Y:S01]  /*2b40*/  FMUL R19, R19, UR34 ;  /* 0x0000002213137c20 */ /* 0x000fe20008400000 */
[----:B------:R1:W-:Y:S01]  /*2b50*/  MUFU.EX2 R12, R83 ;  /* 0x00000053000c7308 */ /* 0x0003e20000000800 */
[----:B------:R2:W-:Y:S01]  /*2b60*/  STS.128 [R82], R4 ;  /* 0x0000000452007388 */ /* 0x0005e20000000c00 */
[----:B------:R-:W-:Y:S01]  /*2b70*/  FMUL R18, R18, UR34 ;  /* 0x0000002212127c20 */ /* 0x000fe20008400000 */
[----:B------:R-:W-:Y:S01]  /*2b80*/  FMUL R17, R17, UR34 ;  /* 0x0000002211117c20 */ /* 0x000fe20008400000 */
[----:B------:R-:W-:Y:S01]  /*2b90*/  FMUL R16, R16, UR34 ;  /* 0x0000002210107c20 */ /* 0x000fe20008400000 */
[----:B------:R-:W-:Y:S01]  /*2ba0*/  FMUL R15, R15, UR34 ;  /* 0x000000220f0f7c20 */ /* 0x000fe20008400000 */
[----:B------:R-:W-:Y:S01]  /*2bb0*/  FMUL R14, R14, UR34 ;  /* 0x000000220e0e7c20 */ /* 0x000fe20008400000 */
[----:B------:R-:W-:Y:S01]  /*2bc0*/  FMUL R13, R13, UR34 ;  /* 0x000000220d0d7c20 */ /* 0x000fe20008400000 */
[----:B------:R-:W3:Y:S01]  /*2bd0*/  MUFU.EX2 R81, R81 ;  /* 0x0000005100517308 */ /* 0x000ee20000000800 */
[----:B------:R-:W-:Y:S01]  /*2be0*/  LEA R84, R75, R68, 0xd ;  /* 0x000000444b547211 */ /* 0x000fe200078e68ff */
[----:B------:R-:W-:Y:S01]  /*2bf0*/  FMUL R27, R27, UR34 ;  /* 0x000000221b1b7c20 */ /* 0x000fe20008400000 */
[----:B------:R-:W-:Y:S01]  /*2c00*/  FMUL R26, R26, UR34 ;  /* 0x000000221a1a7c20 */ /* 0x000fe20008400000 */
[----:B------:R-:W-:Y:S01]  /*2c10*/  FMUL R23, R23, UR34 ;  /* 0x0000002217177c20 */ /* 0x000fe20008400000 */
[----:B------:R-:W-:Y:S01]  /*2c20*/  FMUL R22, R22, UR34 ;  /* 0x0000002216167c20 */ /* 0x000fe20008400000 */
[----:B------:R-:W-:Y:S01]  /*2c30*/  FMUL R21, R21, UR34 ;  /* 0x0000002215157c20 */ /* 0x000fe20008400000 */
[----:B------:R-:W-:Y:S01]  /*2c40*/  FMUL R20, R20, UR34 ;  /* 0x0000002214147c20 */ /* 0x000fe20008400000 */
[----:B------:R-:W-:Y:S01]  /*2c50*/  MUFU.EX2 R89, R89 ;  /* 0x0000005900597308 */ /* 0x000fe20000000800 */
[----:B-1----:R-:W-:Y:S01]  /*2c60*/  FMUL R83, R24, UR34 ;  /* 0x0000002218537c20 */ /* 0x002fe20008400000 */
[----:B------:R-:W-:Y:S01]  /*2c70*/  FMUL R24, R55, -1.4426950216293334961 ;  /* 0xbfb8aa3b37187820 */ /* 0x000fe20000400000 */
[----:B------:R-:W-:Y:S01]  /*2c80*/  FMUL R49, R49, UR34 ;  /* 0x0000002231317c20 */ /* 0x000fe20008400000 */
[----:B------:R-:W-:Y:S01]  /*2c90*/  LEA R86, R75, R69, 0xd ;  /* 0x000000454b567211 */ /* 0x000fe200078e68ff */
[----:B------:R-:W-:Y:S01]  /*2ca0*/  FMUL R50, R50, UR34 ;  /* 0x0000002232327c20 */ /* 0x000fe20008400000 */
[----:B------:R-:W-:Y:S01]  /*2cb0*/  FMUL R51, R51, UR34 ;  /* 0x0000002233337c20 */ /* 0x000fe20008400000 */
[----:B------:R-:W-:Y:S01]  /*2cc0*/  FMUL R90, R49, -1.4426950216293334961 ;  /* 0xbfb8aa3b315a7820 */ /* 0x000fe20000400000 */
[----:B------:R-:W-:Y:S01]  /*2cd0*/  MUFU.EX2 R24, R24 ;  /* 0x0000001800187308 */ /* 0x000fe20000000800 */
[----:B---3--:R-:W-:Y:S01]  /*2ce0*/  FADD R92, R81, 1 ;  /* 0x3f800000515c7421 */ /* 0x008fe20000000000 */
[----:B------:R-:W-:Y:S01]  /*2cf0*/  FMUL R48, R48, UR34 ;  /* 0x0000002230307c20 */ /* 0x000fe20008400000 */
[----:B------:R-:W-:Y:S01]  /*2d00*/  FADD R93, R12, 1 ;  /* 0x3f8000000c5d7421 */ /* 0x000fe20000000000 */
[----:B------:R-:W-:Y:S01]  /*2d10*/  FMUL R46, R46, UR34 ;  /* 0x000000222e2e7c20 */ /* 0x000fe20008400000 */
[----:B------:R-:W-:Y:S01]  /*2d20*/  FMUL R56, R56, UR34 ;  /* 0x0000002238387c20 */ /* 0x000fe20008400000 */
[----:B------:R-:W-:Y:S01]  /*2d30*/  FMUL R47, R47, UR34 ;  /* 0x000000222f2f7c20 */ /* 0x000fe20008400000 */
[----:B------:R-:W-:Y:S01]  /*2d40*/  FMUL R44, R44, UR34 ;  /* 0x000000222c2c7c20 */ /* 0x000fe20008400000 */
[----:B--2---:R-:W-:Y:S01]  /*2d50*/  FMUL R82, R25, UR34 ;  /* 0x0000002219527c20 */ /* 0x004fe20008400000 */
[----:B------:R-:W-:Y:S01]  /*2d60*/  F2FP.BF16.F32.PACK_AB R7, R19, R18 ;  /* 0x000000121307723e */ /* 0x000fe200000010ff */
[----:B------:R1:W-:Y:S01]  /*2d70*/  MUFU.EX2 R25, R85 ;  /* 0x0000005500197308 */ /* 0x0003e20000000800 */
[----:B------:R-:W-:Y:S01]  /*2d80*/  F2FP.BF16.F32.PACK_AB R6, R17, R16 ;  /* 0x000000101106723e */ /* 0x000fe200000010ff */
[----:B------:R-:W-:Y:S01]  /*2d90*/  FMUL R88, R56, -1.4426950216293334961 ;  /* 0xbfb8aa3b38587820 */ /* 0x000fe20000400000 */
[----:B------:R-:W-:Y:S01]  /*2da0*/  F2FP.BF16.F32.PACK_AB R5, R15, R14 ;  /* 0x0000000e0f05723e */ /* 0x000fe200000010ff */
[----:B------:R-:W-:Y:S01]  /*2db0*/  FMUL R45, R45, UR34 ;  /* 0x000000222d2d7c20 */ /* 0x000fe20008400000 */
[----:B------:R-:W-:Y:S01]  /*2dc0*/  F2FP.BF16.F32.PACK_AB R4, R13, R80 ;  /* 0x000000500d04723e */ /* 0x000fe200000010ff */
[----:B------:R-:W-:Y:S01]  /*2dd0*/  FMUL R81, R44, -1.4426950216293334961 ;  /* 0xbfb8aa3b2c517820 */ /* 0x000fe20000400000 */
[----:B------:R-:W-:Y:S01]  /*2de0*/  FMUL R40, R40, UR34 ;  /* 0x0000002228287c20 */ /* 0x000fe20008400000 */
[----:B------:R-:W-:Y:S01]  /*2df0*/  MUFU.RCP R12, R93 ;  /* 0x0000005d000c7308 */ /* 0x000fe20000001000 */
[----:B------:R-:W-:Y:S01]  /*2e00*/  FMUL R87, R45, -1.4426950216293334961 ;  /* 0xbfb8aa3b2d577820 */ /* 0x000fe20000400000 */
[----:B------:R2:W-:Y:S01]  /*2e10*/  STS.128 [R84], R4 ;  /* 0x0000000454007388 */ /* 0x0005e20000000c00 */
[----:B------:R-:W-:Y:S01]  /*2e20*/  FMUL R42, R42, UR34 ;  /* 0x000000222a2a7c20 */ /* 0x000fe20008400000 */
[----:B------:R-:W-:Y:S01]  /*2e30*/  FMUL R41, R41, UR34 ;  /* 0x0000002229297c20 */ /* 0x000fe20008400000 */
[----:B------:R-:W-:Y:S01]  /*2e40*/  FMUL R39, R39, UR34 ;  /* 0x0000002227277c20 */ /* 0x000fe20008400000 */
[----:B------:R-:W-:Y:S01]  /*2e50*/  FMUL R66, R66, UR34 ;  /* 0x0000002242427c20 */ /* 0x000fe20008400000 */
[----:B------:R-:W-:Y:S01]  /*2e60*/  FMUL R35, R35, UR34 ;  /* 0x0000002223237c20 */ /* 0x000fe20008400000 */
[----:B------:R-:W3:Y:S01]  /*2e70*/  MUFU.EX2 R88, R88 ;  /* 0x0000005800587308 */ /* 0x000ee20000000800 */
[----:B-1----:R-:W-:Y:S01]  /*2e80*/  FMUL R85, R50, -1.4426950216293334961 ;  /* 0xbfb8aa3b32557820 */ /* 0x002fe20000400000 */
[----:B------:R-:W-:Y:S01]  /*2e90*/  FMUL R34, R34, UR34 ;  /* 0x0000002222227c20 */ /* 0x000fe20008400000 */
[----:B------:R-:W-:Y:S01]  /*2ea0*/  FMUL R33, R33, UR34 ;  /* 0x0000002221217c20 */ /* 0x000fe20008400000 */
[----:B------:R-:W-:Y:S01]  /*2eb0*/  FMUL R32, R32, UR34 ;  /* 0x0000002220207c20 */ /* 0x000fe20008400000 */
[----:B------:R-:W-:Y:S01]  /*2ec0*/  FMUL R31, R31, UR34 ;  /* 0x000000221f1f7c20 */ /* 0x000fe20008400000 */
[----:B------:R-:W-:Y:S01]  /*2ed0*/  FMUL R30, R30, UR34 ;  /* 0x000000221e1e7c20 */ /* 0x000fe20008400000 */
[----:B------:R-:W-:Y:S01]  /*2ee0*/  LEA R75, R75, R70, 0xd ;  /* 0x000000464b4b7211 */ /* 0x000fe200078e68ff */
[----:B------:R-:W1:Y:S01]  /*2ef0*/  MUFU.EX2 R85, R85 ;  /* 0x0000005500557308 */ /* 0x000e620000000800 */
[----:B------:R-:W-:-:S02]  /*2f00*/  UIADD3 UR12, UPT, UPT, -UR12, UR37, URZ ;  /* 0x000000250c0c7290 */ /* 0x000fc4000fffe1ff */
[----:B------:R-:W-:-:S05]  /*2f10*/  UISETP.NE.AND UP0, UPT, UR23, URZ, UPT ;  /* 0x000000ff1700728c */ /* 0x000fca000bf05270 */
[----:B------:R-:W4:Y:S01]  /*2f20*/  MUFU.EX2 R81, R81 ;  /* 0x0000005100517308 */ /* 0x000f220000000800 */
[----:B---3--:R-:W-:Y:S01]  /*2f30*/  FADD R91, R88, 1 ;  /* 0x3f800000585b7421 */ /* 0x008fe20000000000 */
[----:B------:R-:W-:-:S06]  /*2f40*/  FMUL R88, R59, R12 ;  /* 0x0000000c3b587220 */ /* 0x000fcc0000400000 */
[----:B------:R-:W3:Y:S01]  /*2f50*/  MUFU.EX2 R87, R87 ;  /* 0x0000005700577308 */ /* 0x000ee20000000800 */
[----:B--2---:R-:W-:Y:S01]  /*2f60*/  F2FP.BF16.F32.PACK_AB R7, R27, R26 ;  /* 0x0000001a1b07723e */ /* 0x004fe200000010ff */
[----:B------:R-:W-:Y:S01]  /*2f70*/  FMUL R84, R51, -1.4426950216293334961 ;  /* 0xbfb8aa3b33547820 */ /* 0x000fe20000400000 */
[----:B------:R-:W-:Y:S01]  /*2f80*/  F2FP.BF16.F32.PACK_AB R6, R82, R83 ;  /* 0x000000535206723e */ /* 0x000fe200000010ff */
[----:B-1----:R-:W-:Y:S01]  /*2f90*/  FADD R93, R85, 1 ;  /* 0x3f800000555d7421 */ /* 0x002fe20000000000 */
[----:B------:R-:W-:Y:S01]  /*2fa0*/  F2FP.BF16.F32.PACK_AB R5, R23, R22 ;  /* 0x000000161705723e */ /* 0x000fe200000010ff */
[----:B------:R-:W-:Y:S01]  /*2fb0*/  FMUL R27, R27, R88 ;  /* 0x000000581b1b7220 */ /* 0x000fe20000400000 */
[----:B------:R-:W-:Y:S01]  /*2fc0*/  F2FP.BF16.F32.PACK_AB R4, R21, R20 ;  /* 0x000000141504723e */ /* 0x000fe200000010ff */
[----:B------:R-:W1:Y:S01]  /*2fd0*/  MUFU.EX2 R84, R84 ;  /* 0x0000005400547308 */ /* 0x000e620000000800 */
[----:B----4-:R-:W-:-:S03]  /*2fe0*/  FADD R81, R81, 1 ;  /* 0x3f80000051517421 */ /* 0x010fc60000000000 */
[----:B------:R2:W-:Y:S04]  /*2ff0*/  STS.128 [R86], R4 ;  /* 0x0000000456007388 */ /* 0x0005e80000000c00 */
[----:B------:R-:W4:Y:S01]  /*3000*/  MUFU.RCP R91, R91 ;  /* 0x0000005b005b7308 */ /* 0x000f220000001000 */
[----:B---3--:R-:W-:Y:S01]  /*3010*/  FADD R87, R87, 1 ;  /* 0x3f80000057577421 */ /* 0x008fe20000000000 */
[----:B-1----:R-:W-:-:S06]  /*3020*/  FADD R85, R84, 1 ;  /* 0x3f80000054557421 */ /* 0x002fcc0000000000 */
[----:B------:R-:W1:Y:S01]  /*3030*/  MUFU.RCP R84, R85 ;  /* 0x0000005500547308 */ /* 0x000e620000001000 */
[----:B----4-:R-:W-:Y:S01]  /*3040*/  FMUL R88, R56, R91 ;  /* 0x0000005b38587220 */ /* 0x010fe20000400000 */
[----:B------:R-:W-:-:S03]  /*3050*/  FMUL R91, R39, -1.4426950216293334961 ;  /* 0xbfb8aa3b275b7820 */ /* 0x000fc60000400000 */
[----:B------:R-:W-:Y:S01]  /*3060*/  FMUL R83, R83, R88 ;  /* 0x0000005853537220 */ /* 0x000fe20000400000 */
[----:B------:R-:W-:Y:S02]  /*3070*/  FMUL R88, R42, -1.4426950216293334961 ;  /* 0xbfb8aa3b2a587820 */ /* 0x000fe40000400000 */
[----:B------:R-:W-:Y:S01]  /*3080*/  MUFU.EX2 R91, R91 ;  /* 0x0000005b005b7308 */ /* 0x000fe20000000800 */
[----:B--2---:R-:W-:Y:S01]  /*3090*/  FMUL R5, R48, -1.4426950216293334961 ;  /* 0xbfb8aa3b30057820 */ /* 0x004fe20000400000 */
[----:B------:R-:W-:Y:S01]  /*30a0*/  FMUL R86, R46, -1.4426950216293334961 ;  /* 0xbfb8aa3b2e567820 */ /* 0x000fe20000400000 */
[----:B------:R-:W-:Y:S01]  /*30b0*/  FMUL R6, R47, -1.4426950216293334961 ;  /* 0xbfb8aa3b2f067820 */ /* 0x000fe20000400000 */
[----:B-1----:R-:W-:-:S04]  /*30c0*/  FMUL R84, R51, R84 ;  /* 0x0000005433547220 */ /* 0x002fc80000400000 */
[----:B------:R1:W-:Y:S08]  /*30d0*/  MUFU.EX2 R4, R90 ;  /* 0x0000005a00047308 */ /* 0x0003f00000000800 */
[----:B------:R2:W3:Y:S08]  /*30e0*/  MUFU.RCP R7, R92 ;  /* 0x0000005c00077308 */ /* 0x0004f00000001000 */
[----:B------:R-:W-:Y:S01]  /*30f0*/  MUFU.EX2 R5, R5 ;  /* 0x0000000500057308 */ /* 0x000fe20000000800 */
[----:B-1----:R-:W-:Y:S01]  /*3100*/  FADD R90, R25, 1 ;  /* 0x3f800000195a7421 */ /* 0x002fe20000000000 */
[----:B------:R-:W-:Y:S01]  /*3110*/  FADD R25, R89, 1 ;  /* 0x3f80000059197421 */ /* 0x000fe20000000000 */
[----:B------:R-:W-:-:S05]  /*3120*/  FMUL R89, R41, -1.4426950216293334961 ;  /* 0xbfb8aa3b29597820 */ /* 0x000fca0000400000 */
[----:B------:R-:W1:Y:S01]  /*3130*/  MUFU.RCP R25, R25 ;  /* 0x0000001900197308 */ /* 0x000e620000001000 */
[----:B--2---:R-:W-:Y:S01]  /*3140*/  FADD R92, R24, 1 ;  /* 0x3f800000185c7421 */ /* 0x004fe20000000000 */
[----:B---3--:R-:W-:-:S04]  /*3150*/  FMUL R7, R58, R7 ;  /* 0x000000073a077220 */ /* 0x008fc80000400000 */
[----:B------:R-:W-:Y:S01]  /*3160*/  FMUL R26, R26, R7 ;  /* 0x000000071a1a7220 */ /* 0x000fe20000400000 */
[----:B------:R-:W-:Y:S01]  /*3170*/  FMUL R7, R43, UR34 ;  /* 0x000000222b077c20 */ /* 0x000fe20008400000 */
[----:B------:R-:W2:Y:S03]  /*3180*/  MUFU.RCP R92, R92 ;  /* 0x0000005c005c7308 */ /* 0x000ea60000001000 */
[----:B------:R-:W-:-:S05]  /*3190*/  FMUL R12, R7, -1.4426950216293334961 ;  /* 0xbfb8aa3b070c7820 */ /* 0x000fca0000400000 */
[----:B------:R-:W3:Y:S01]  /*31a0*/  MUFU.RCP R90, R90 ;  /* 0x0000005a005a7308 */ /* 0x000ee20000001000 */
[----:B-1----:R-:W-:-:S04]  /*31b0*/  FMUL R25, R54, R25 ;  /* 0x0000001936197220 */ /* 0x002fc80000400000 */
[----:B------:R-:W-:-:S03]  /*31c0*/  FMUL R24, R22, R25 ;  /* 0x0000001916187220 */ /* 0x000fc60000400000 */
[----:B------:R-:W1:Y:S01]  /*31d0*/  MUFU.EX2 R86, R86 ;  /* 0x0000005600567308 */ /* 0x000e620000000800 */
[----:B--2---:R-:W-:Y:S01]  /*31e0*/  FMUL R22, R55, R92 ;  /* 0x0000005c37167220 */ /* 0x004fe20000400000 */
[----:B------:R-:W-:Y:S01]  /*31f0*/  FADD R92, R4, 1 ;  /* 0x3f800000045c7421 */ /* 0x000fe20000000000 */
[----:B------:R-:W-:Y:S01]  /*3200*/  FMUL R4, R37, UR34 ;  /* 0x0000002225047c20 */ /* 0x000fe20008400000 */
[----:B------:R-:W-:Y:S01]  /*3210*/  FMUL R37, R19, R84 ;  /* 0x0000005413257220 */ /* 0x000fe20000400000 */
[----:B------:R-:W-:Y:S01]  /*3220*/  FMUL R25, R23, R22 ;  /* 0x0000001617197220 */ /* 0x000fe20000400000 */
[----:B------:R-:W-:Y:S01]  /*3230*/  FADD R23, R5, 1 ;  /* 0x3f80000005177421 */ /* 0x000fe20000000000 */
[----:B------:R-:W-:Y:S01]  /*3240*/  FMUL R19, R36, UR34 ;  /* 0x0000002224137c20 */ /* 0x000fe20008400000 */
[----:B------:R-:W-:Y:S01]  /*3250*/  MUFU.RCP R92, R92 ;  /* 0x0000005c005c7308 */ /* 0x000fe20000001000 */
[----:B---3--:R-:W-:Y:S01]  /*3260*/  FMUL R43, R57, R90 ;  /* 0x0000005a392b7220 */ /* 0x008fe20000400000 */
[----:B------:R-:W-:Y:S01]  /*3270*/  FMUL R22, R38, UR34 ;  /* 0x0000002226167c20 */ /* 0x000fe20008400000 */
[----:B------:R-:W-:Y:S01]  /*3280*/  FMUL R90, R40, -1.4426950216293334961 ;  /* 0xbfb8aa3b285a7820 */ /* 0x000fe20000400000 */
[----:B------:R-:W-:Y:S01]  /*3290*/  FMUL R84, R19, -1.4426950216293334961 ;  /* 0xbfb8aa3b13547820 */ /* 0x000fe20000400000 */
[----:B------:R-:W-:Y:S01]  /*32a0*/  FMUL R82, R82, R43 ;  /* 0x0000002b52527220 */ /* 0x000fe20000400000 */
[----:B------:R-:W-:-:S02]  /*32b0*/  FMUL R5, R22, -1.4426950216293334961 ;  /* 0xbfb8aa3b16057820 */ /* 0x000fc40000400000 */
[----:B------:R-:W2:Y:S01]  /*32c0*/  MUFU.RCP R23, R23 ;  /* 0x0000001700177308 */ /* 0x000ea20000001000 */
[----:B-1----:R-:W-:-:S07]  /*32d0*/  FADD R86, R86, 1 ;  /* 0x3f80000056567421 */ /* 0x002fce0000000000 */
[----:B------:R-:W1:Y:S08]  /*32e0*/  MUFU.RCP R43, R93 ;  /* 0x0000005d002b7308 */ /* 0x000e700000001000 */
[----:B------:R-:W3:Y:S01]  /*32f0*/  MUFU.EX2 R6, R6 ;  /* 0x0000000600067308 */ /* 0x000ee20000000800 */
[----:B--2---:R-:W-:-:S04]  /*3300*/  FMUL R23, R48, R23 ;  /* 0x0000001730177220 */ /* 0x004fc80000400000 */
[----:B------:R-:W-:Y:S01]  /*3310*/  FMUL R36, R16, R23 ;  /* 0x0000001710247220 */ /* 0x000fe20000400000 */
[----:B------:R-:W-:Y:S01]  /*3320*/  FMUL R16, R53, UR34 ;  /* 0x0000002235107c20 */ /* 0x000fe20008400000 */
[----:B------:R-:W-:Y:S01]  /*3330*/  FMUL R23, R52, UR34 ;  /* 0x0000002234177c20 */ /* 0x000fe20008400000 */
[----:B------:R2:W4:Y:S01]  /*3340*/  MUFU.RCP R53, R86 ;  /* 0x0000005600357308 */ /* 0x0005220000001000 */
[----:B-1----:R-:W-:Y:S02]  /*3350*/  FMUL R43, R50, R43 ;  /* 0x0000002b322b7220 */ /* 0x002fe40000400000 */
[----:B------:R-:W-:Y:S02]  /*3360*/  FMUL R93, R23, -1.4426950216293334961 ;  /* 0xbfb8aa3b175d7820 */ /* 0x000fe40000400000 */
[----:B------:R-:W-:Y:S01]  /*3370*/  FMUL R38, R18, R43 ;  /* 0x0000002b12267220 */ /* 0x000fe20000400000 */
[----:B------:R-:W-:Y:S02]  /*3380*/  FMUL R18, R4, -1.4426950216293334961 ;  /* 0xbfb8aa3b04127820 */ /* 0x000fe40000400000 */
[----:B------:R-:W-:Y:S01]  /*3390*/  MUFU.EX2 R12, R12 ;  /* 0x0000000c000c7308 */ /* 0x000fe20000000800 */
[----:B---3--:R-:W-:-:S07]  /*33a0*/  FADD R85, R6, 1 ;  /* 0x3f80000006557421 */ /* 0x008fce0000000000 */
[----:B------:R-:W-:Y:S01]  /*33b0*/  MUFU.EX2 R90, R90 ;  /* 0x0000005a005a7308 */ /* 0x000fe20000000800 */
[----:B--2---:R-:W-:Y:S01]  /*33c0*/  FMUL R86, R49, R92 ;  /* 0x0000005c31567220 */ /* 0x004fe20000400000 */
[----:B----4-:R-:W-:Y:S01]  /*33d0*/  FMUL R53, R46, R53 ;  /* 0x000000352e357220 */ /* 0x010fe20000400000 */
[----:B------:R-:W-:Y:S02]  /*33e0*/  FMUL R92, R16, -1.4426950216293334961 ;  /* 0xbfb8aa3b105c7820 */ /* 0x000fe40000400000 */
[----:B------:R-:W-:Y:S01]  /*33f0*/  FMUL R43, R17, R86 ;  /* 0x00000056112b7220 */ /* 0x000fe20000400000 */
[----:B------:R-:W-:Y:S01]  /*3400*/  FMUL R17, R67, UR34 ;  /* 0x0000002243117c20 */ /* 0x000fe20008400000 */
[----:B------:R-:W-:Y:S01]  /*3410*/  FMUL R52, R14, R53 ;  /* 0x000000350e347220 */ /* 0x000fe20000400000 */
[----:B------:R-:W1:Y:S02]  /*3420*/  MUFU.RCP R86, R85 ;  /* 0x0000005500567308 */ /* 0x000e640000001000 */
[----:B------:R-:W-:-:S06]  /*3430*/  FMUL R6, R17, -1.4426950216293334961 ;  /* 0xbfb8aa3b11067820 */ /* 0x000fcc0000400000 */
[----:B------:R-:W2:Y:S08]  /*3440*/  MUFU.RCP R67, R81 ;  /* 0x0000005100437308 */ /* 0x000eb00000001000 */
[----:B------:R-:W3:Y:S01]  /*3450*/  MUFU.EX2 R88, R88 ;  /* 0x0000005800587308 */ /* 0x000ee20000000800 */
[----:B-1----:R-:W-:Y:S01]  /*3460*/  FMUL R14, R47, R86 ;  /* 0x000000562f0e7220 */ /* 0x002fe20000400000 */
[----:B------:R-:W-:-:S03]  /*3470*/  FADD R85, R12, 1 ;  /* 0x3f8000000c557421 */ /* 0x000fc60000000000 */
[----:B------:R-:W-:Y:S01]  /*3480*/  FMUL R53, R15, R14 ;  /* 0x0000000e0f357220 */ /* 0x000fe20000400000 */
[----:B------:R-:W-:Y:S02]  /*3490*/  FMUL R14, R66, -1.4426950216293334961 ;  /* 0xbfb8aa3b420e7820 */ /* 0x000fe40000400000 */
[----:B------:R-:W1:Y:S01]  /*34a0*/  MUFU.RCP R86, R87 ;  /* 0x0000005700567308 */ /* 0x000e620000001000 */
[----:B--2---:R-:W-:Y:S01]  /*34b0*/  FMUL R67, R44, R67 ;  /* 0x000000432c437220 */ /* 0x004fe20000400000 */
[----:B------:R-:W-:-:S03]  /*34c0*/  FMUL R81, R65, UR34 ;  /* 0x0000002241517c20 */ /* 0x000fc60008400000 */
[----:B------:R-:W-:-:S03]  /*34d0*/  FMUL R80, R80, R67 ;  /* 0x0000004350507220 */ /* 0x000fc60000400000 */
[----:B------:R-:W2:Y:S01]  /*34e0*/  MUFU.EX2 R89, R89 ;  /* 0x0000005900597308 */ /* 0x000ea20000000800 */
[----:B---3--:R-:W-:Y:S01]  /*34f0*/  FADD R15, R88, 1 ;  /* 0x3f800000580f7421 */ /* 0x008fe20000000000 */
[----:B------:R-:W-:-:S06]  /*3500*/  FMUL R88, R62, UR34 ;  /* 0x000000223e587c20 */ /* 0x000fcc0008400000 */
[----:B------:R-:W3:Y:S01]  /*3510*/  MUFU.EX2 R5, R5 ;  /* 0x0000000500057308 */ /* 0x000ee20000000800 */
[----:B-1----:R-:W-:Y:S01]  /*3520*/  FMUL R12, R45, R86 ;  /* 0x000000562d0c7220 */ /* 0x002fe20000400000 */
[----:B------:R-:W-:-:S03]  /*3530*/  FMUL R87, R61, UR34 ;  /* 0x000000223d577c20 */ /* 0x000fc60008400000 */
[----:B------:R-:W-:Y:S01]  /*3540*/  FMUL R67, R13, R12 ;  /* 0x0000000c0d437220 */ /* 0x000fe20000400000 */
[----:B------:R-:W-:Y:S01]  /*3550*/  FADD R13, R90, 1 ;  /* 0x3f8000005a0d7421 */ /* 0x000fe20000000000 */
[----:B------:R-:W-:Y:S01]  /*3560*/  FMUL R12, R81, -1.4426950216293334961 ;  /* 0xbfb8aa3b510c7820 */ /* 0x000fe20000400000 */
[----:B------:R-:W1:Y:S01]  /*3570*/  MUFU.RCP R15, R15 ;  /* 0x0000000f000f7308 */ /* 0x000e620000001000 */
[----:B--2---:R-:W-:-:S07]  /*3580*/  FADD R89, R89, 1 ;  /* 0x3f80000059597421 */ /* 0x004fce0000000000 */
[----:B------:R-:W2:Y:S01]  /*3590*/  MUFU.RCP R13, R13 ;  /* 0x0000000d000d7308 */ /* 0x000ea20000001000 */
[----:B---3--:R-:W-:-:S07]  /*35a0*/  FADD R5, R5, 1 ;  /* 0x3f80000005057421 */ /* 0x008fce0000000000 */
[----:B------:R-:W3:Y:S01]  /*35b0*/  MUFU.RCP R90, R89 ;  /* 0x00000059005a7308 */ /* 0x000ee20000001000 */
[----:B-1----:R-:W-:-:S04]  /*35c0*/  FMUL R65, R42, R15 ;  /* 0x0000000f2a417220 */ /* 0x002fc80000400000 */
[----:B------:R-:W-:-:S03]  /*35d0*/  FMUL R65, R10, R65 ;  /* 0x000000410a417220 */ /* 0x000fc60000400000 */
[----:B------:R-:W1:Y:S01]  /*35e0*/  MUFU.EX2 R84, R84 ;  /* 0x0000005400547308 */ /* 0x000e620000000800 */
[----:B--2---:R-:W-:-:S04]  /*35f0*/  FMUL R13, R40, R13 ;  /* 0x0000000d280d7220 */ /* 0x004fc80000400000 */
[----:B------:R-:W-:Y:S01]  /*3600*/  FMUL R62, R8, R13 ;  /* 0x0000000d083e7220 */ /* 0x000fe20000400000 */
[----:B------:R-:W-:Y:S02]  /*3610*/  FMUL R13, R88, -1.4426950216293334961 ;  /* 0xbfb8aa3b580d7820 */ /* 0x000fe40000400000 */
[----:B------:R2:W4:Y:S01]  /*3620*/  MUFU.RCP R86, R85 ;  /* 0x0000005500567308 */ /* 0x0005220000001000 */
[----:B---3--:R-:W-:Y:S01]  /*3630*/  FMUL R8, R41, R90 ;  /* 0x0000005a29087220 */ /* 0x008fe20000400000 */
[----:B------:R-:W-:Y:S01]  /*3640*/  FMUL R90, R60, UR34 ;  /* 0x000000223c5a7c20 */ /* 0x000fe20008400000 */
[----:B------:R-:W-:Y:S02]  /*3650*/  FADD R89, R91, 1 ;  /* 0x3f8000005b597421 */ /* 0x000fe40000000000 */
[----:B------:R-:W-:Y:S01]  /*3660*/  FMUL R61, R9, R8 ;  /* 0x00000008093d7220 */ /* 0x000fe20000400000 */
[----:B------:R-:W-:Y:S02]  /*3670*/  FMUL R8, R90, -1.4426950216293334961 ;  /* 0xbfb8aa3b5a087820 */ /* 0x000fe40000400000 */
[----:B------:R-:W3:Y:S01]  /*3680*/  MUFU.EX2 R18, R18 ;  /* 0x0000001200127308 */ /* 0x000ee20000000800 */
[----:B-1----:R-:W-:-:S07]  /*3690*/  FADD R60, R84, 1 ;  /* 0x3f800000543c7421 */ /* 0x002fce0000000000 */
[----:B------:R-:W1:Y:S01]  /*36a0*/  MUFU.EX2 R93, R93 ;  /* 0x0000005d005d7308 */ /* 0x000e620000000800 */
[----:B--2---:R-:W-:Y:S01]  /*36b0*/  FMUL R85, R63, UR34 ;  /* 0x000000223f557c20 */ /* 0x004fe20008400000 */
[C---:B----4-:R-:W-:Y:S01]  /*36c0*/  FMUL R10, R7.reuse, R86 ;  /* 0x00000056070a7220 */ /* 0x050fe20000400000 */
[----:B------:R-:W-:Y:S01]  /*36d0*/  FMUL R86, R64, UR34 ;  /* 0x0000002240567c20 */ /* 0x000fe20008400000 */
[----:B------:R-:W-:Y:S02]  /*36e0*/  F2FP.BF16.F32.PACK_AB R7, R7, R42 ;  /* 0x0000002a0707723e */ /* 0x000fe400000010ff */
[----:B------:R-:W-:Y:S01]  /*36f0*/  FMUL R64, R11, R10 ;  /* 0x0000000a0b407220 */ /* 0x000fe20000400000 */
[----:B------:R-:W-:Y:S01]  /*3700*/  FMUL R11, R87, -1.4426950216293334961 ;  /* 0xbfb8aa3b570b7820 */ /* 0x000fe20000400000 */
[----:B------:R-:W2:Y:S01]  /*3710*/  MUFU.RCP R63, R5 ;  /* 0x00000005003f7308 */ /* 0x000ea20000001000 */
[----:B---3--:R-:W-:Y:S01]  /*3720*/  FADD R9, R18, 1 ;  /* 0x3f80000012097421 */ /* 0x008fe20000000000 */
[----:B------:R-:W-:Y:S01]  /*3730*/  FMUL R10, R85, -1.4426950216293334961 ;  /* 0xbfb8aa3b550a7820 */ /* 0x000fe20000400000 */
[----:B------:R-:W-:-:S05]  /*3740*/  FMUL R15, R86, -1.4426950216293334961 ;  /* 0xbfb8aa3b560f7820 */ /* 0x000fca0000400000 */
[----:B------:R-:W3:Y:S01]  /*3750*/  MUFU.EX2 R92, R92 ;  /* 0x0000005c005c7308 */ /* 0x000ee20000000800 */
[----:B-1----:R-:W-:-:S07]  /*3760*/  FADD R93, R93, 1 ;  /* 0x3f8000005d5d7421 */ /* 0x002fce0000000000 */
[----:B------:R-:W1:Y:S01]  /*3770*/  MUFU.RCP R60, R60 ;  /* 0x0000003c003c7308 */ /* 0x000e620000001000 */
[----:B--2---:R-:W-:-:S04]  /*3780*/  FMUL R18, R22, R63 ;  /* 0x0000003f16127220 */ /* 0x004fc80000400000 */
[----:B------:R-:W-:-:S03]  /*3790*/  FMUL R77, R77, R18 ;  /* 0x000000124d4d7220 */ /* 0x000fc60000400000 */
[----:B------:R-:W2:Y:S01]  /*37a0*/  MUFU.RCP R5, R93 ;  /* 0x0000005d00057308 */ /* 0x000ea20000001000 */
[----:B---3--:R-:W-:-:S07]  /*37b0*/  FADD R63, R92, 1 ;  /* 0x3f8000005c3f7421 */ /* 0x008fce0000000000 */
[----:B------:R-:W3:Y:S01]  /*37c0*/  MUFU.RCP R63, R63 ;  /* 0x0000003f003f7308 */ /* 0x000ee20000001000 */
[----:B-1----:R-:W-:-:S04]  /*37d0*/  FMUL R60, R19, R60 ;  /* 0x0000003c133c7220 */ /* 0x002fc80000400000 */
[----:B------:R-:W-:-:S03]  /*37e0*/  FMUL R79, R79, R60 ;  /* 0x0000003c4f4f7220 */ /* 0x000fc60000400000 */
[----:B------:R-:W1:Y:S01]  /*37f0*/  MUFU.RCP R89, R89 ;  /* 0x0000005900597308 */ /* 0x000e620000001000 */
[----:B--2---:R-:W-:-:S07]  /*3800*/  FMUL R5, R23, R5 ;  /* 0x0000000517057220 */ /* 0x004fce0000400000 */
[----:B------:R-:W2:Y:S01]  /*3810*/  MUFU.RCP R9, R9 ;  /* 0x0000000900097308 */ /* 0x000ea20000001000 */
[----:B---3--:R-:W-:Y:S01]  /*3820*/  FMUL R60, R16, R63 ;  /* 0x0000003f103c7220 */ /* 0x008fe20000400000 */
[----:B------:R-:W-:Y:S01]  /*3830*/  FMUL R63, R20, R5 ;  /* 0x00000005143f7220 */ /* 0x000fe20000400000 */
[----:B------:R-:W-:Y:S01]  /*3840*/  FMUL R20, R29, UR34 ;  /* 0x000000221d147c20 */ /* 0x000fe20008400000 */
[----:B------:R-:W-:Y:S01]  /*3850*/  FMUL R29, R28, UR34 ;  /* 0x000000221c1d7c20 */ /* 0x000fe20008400000 */
[----:B------:R-:W-:Y:S01]  /*3860*/  FMUL R60, R21, R60 ;  /* 0x0000003c153c7220 */ /* 0x000fe20000400000 */
[C---:B------:R-:W-:Y:S02]  /*3870*/  F2FP.BF16.F32.PACK_AB R5, R39.reuse, R22 ;  /* 0x000000162705723e */ /* 0x040fe400000010ff */
[----:B------:R-:W3:Y:S01]  /*3880*/  MUFU.EX2 R6, R6 ;  /* 0x0000000600067308 */ /* 0x000ee20000000800 */
[----:B-1----:R-:W-:-:S04]  /*3890*/  FMUL R89, R39, R89 ;  /* 0x0000005927597220 */ /* 0x002fc80000400000 */
[----:B------:R-:W-:-:S03]  /*38a0*/  FMUL R76, R76, R89 ;  /* 0x000000594c4c7220 */ /* 0x000fc60000400000 */
[----:B------:R-:W1:Y:S01]  /*38b0*/  MUFU.EX2 R14, R14 ;  /* 0x0000000e000e7308 */ /* 0x000e620000000800 */
[C---:B--2---:R-:W-:Y:S01]  /*38c0*/  FMUL R9, R4.reuse, R9 ;  /* 0x0000000904097220 */ /* 0x044fe20000400000 */
[----:B------:R-:W-:Y:S02]  /*38d0*/  F2FP.BF16.F32.PACK_AB R4, R4, R19 ;  /* 0x000000130404723e */ /* 0x000fe400000010ff */
[----:B------:R-:W-:Y:S01]  /*38e0*/  F2FP.BF16.F32.PACK_AB R19, R17, R66 ;  /* 0x000000421113723e */ /* 0x000fe200000010ff */
[----:B------:R-:W-:Y:S01]  /*38f0*/  FMUL R78, R78, R9 ;  /* 0x000000094e4e7220 */ /* 0x000fe20000400000 */
[----:B------:R-:W-:Y:S02]  /*3900*/  F2FP.BF16.F32.PACK_AB R9, R47, R46 ;  /* 0x0000002e2f09723e */ /* 0x000fe400000010ff */
[----:B------:R-:W2:Y:S01]  /*3910*/  MUFU.EX2 R11, R11 ;  /* 0x0000000b000b7308 */ /* 0x000ea20000000800 */
[----:B---3--:R-:W-:-:S07]  /*3920*/  FADD R6, R6, 1 ;  /* 0x3f80000006067421 */ /* 0x008fce0000000000 */
[----:B------:R-:W3:Y:S01]  /*3930*/  MUFU.EX2 R12, R12 ;  /* 0x0000000c000c7308 */ /* 0x000ee20000000800 */
[----:B-1----:R-:W-:-:S07]  /*3940*/  FADD R14, R14, 1 ;  /* 0x3f8000000e0e7421 */ /* 0x002fce0000000000 */
[----:B------:R-:W1:Y:S01]  /*3950*/  MUFU.EX2 R13, R13 ;  /* 0x0000000d000d7308 */ /* 0x000e620000000800 */
[----:B--2---:R-:W-:Y:S01]  /*3960*/  FADD R28, R11, 1 ;  /* 0x3f8000000b1c7421 */ /* 0x004fe20000000000 */
[----:B------:R-:W-:-:S06]  /*3970*/  F2FP.BF16.F32.PACK_AB R11, R51, R50 ;  /* 0x00000032330b723e */ /* 0x000fcc00000010ff */
[----:B------:R-:W2:Y:S01]  /*3980*/  MUFU.EX2 R8, R8 ;  /* 0x0000000800087308 */ /* 0x000ea20000000800 */
[----:B---3--:R-:W-:-:S07]  /*3990*/  FADD R12, R12, 1 ;  /* 0x3f8000000c0c7421 */ /* 0x008fce0000000000 */
[----:B------:R-:W3:Y:S01]  /*39a0*/  MUFU.EX2 R10, R10 ;  /* 0x0000000a000a7308 */ /* 0x000ee20000000800 */
[----:B-1----:R-:W-:-:S07]  /*39b0*/  FADD R13, R13, 1 ;  /* 0x3f8000000d0d7421 */ /* 0x002fce0000000000 */
[----:B------:R-:W1:Y:S01]  /*39c0*/  MUFU.EX2 R15, R15 ;  /* 0x0000000f000f7308 */ /* 0x000e620000000800 */
[----:B--2---:R-:W-:Y:S01]  /*39d0*/  FADD R46, R8, 1 ;  /* 0x3f800000082e7421 */ /* 0x004fe20000000000 */
[----:B------:R-:W-:-:S06]  /*39e0*/  F2FP.BF16.F32.PACK_AB R8, R45, R44 ;  /* 0x0000002c2d08723e */ /* 0x000fcc00000010ff */
[----:B------:R-:W2:Y:S01]  /*39f0*/  MUFU.RCP R89, R14 ;  /* 0x0000000e00597308 */ /* 0x000ea20000001000 */
[----:B---3--:R-:W-:Y:S01]  /*3a00*/  FADD R92, R10, 1 ;  /* 0x3f8000000a5c7421 */ /* 0x008fe20000000000 */
[----:B------:R-:W-:-:S06]  /*3a10*/  F2FP.BF16.F32.PACK_AB R10, R49, R48 ;  /* 0x00000030310a723e */ /* 0x000fcc00000010ff */
[----:B------:R3:W4:Y:S01]  /*3a20*/  MUFU.RCP R18, R6 ;  /* 0x0000000600127308 */ /* 0x0007220000001000 */
[----:B-1----:R-:W-:-:S07]  /*3a30*/  FADD R15, R15, 1 ;  /* 0x3f8000000f0f7421 */ /* 0x002fce0000000000 */
[----:B------:R-:W1:Y:S01]  /*3a40*/  MUFU.RCP R84, R12 ;  /* 0x0000000c00547308 */ /* 0x000e620000001000 */
[----:B--2---:R-:W-:Y:S01]  /*3a50*/  FMUL R89, R66, R89 ;  /* 0x0000005942597220 */ /* 0x004fe20000400000 */
[----:B------:R-:W-:-:S06]  /*3a60*/  F2FP.BF16.F32.PACK_AB R14, R57, R56 ;  /* 0x00000038390e723e */ /* 0x000fcc00000010ff */
[----:B------:R-:W2:Y:S01]  /*3a70*/  MUFU.RCP R21, R13 ;  /* 0x0000000d00157308 */ /* 0x000ea20000001000 */
[----:B---3--:R-:W-:Y:S01]  /*3a80*/  F2FP.BF16.F32.PACK_AB R6, R41, R40 ;  /* 0x000000282906723e */ /* 0x008fe200000010ff */
[----:B----4-:R-:W-:Y:S01]  /*3a90*/  FMUL R22, R17, R18 ;  /* 0x0000001211167220 */ /* 0x010fe20000400000 */
[----:B------:R-:W-:Y:S01]  /*3aa0*/  FMUL R40, R34, R89 ;  /* 0x0000005922287220 */ /* 0x000fe20000400000 */
[----:B------:R-:W-:Y:S02]  /*3ab0*/  F2FP.BF16.F32.PACK_AB R18, R81, R86 ;  /* 0x000000565112723e */ /* 0x000fe400000010ff */
[----:B------:R-:W-:Y:S01]  /*3ac0*/  FMUL R39, R35, R22 ;  /* 0x0000001623277220 */ /* 0x000fe20000400000 */
[----:B------:R-:W-:Y:S01]  /*3ad0*/  F2FP.BF16.F32.PACK_AB R22, R33, R32 ;  /* 0x000000202116723e */ /* 0x000fe200000010ff */
[----:B------:R-:W3:Y:S01]  /*3ae0*/  MUFU.RCP R28, R28 ;  /* 0x0000001c001c7308 */ /* 0x000ee20000001000 */
[----:B-1----:R-:W-:Y:S01]  /*3af0*/  FMUL R84, R81, R84 ;  /* 0x0000005451547220 */ /* 0x002fe20000400000 */
[----:B------:R-:W-:-:S02]  /*3b00*/  F2FP.BF16.F32.PACK_AB R12, R16, R23 ;  /* 0x00000017100c723e */ /* 0x000fc400000010ff */
[----:B------:R-:W-:Y:S01]  /*3b10*/  F2FP.BF16.F32.PACK_AB R23, R35, R34 ;  /* 0x000000222317723e */ /* 0x000fe200000010ff */
[----:B------:R-:W-:Y:S01]  /*3b20*/  FMUL R34, R33, R84 ;  /* 0x0000005421227220 */ /* 0x000fe20000400000 */
[----:B------:R-:W-:Y:S02]  /*3b30*/  F2FP.BF16.F32.PACK_AB R17, R85, R88 ;  /* 0x000000585511723e */ /* 0x000fe400000010ff */
[----:B------:R-:W1:Y:S01]  /*3b40*/  MUFU.RCP R41, R46 ;  /* 0x0000002e00297308 */ /* 0x000e620000001000 */
[----:B--2---:R-:W-:Y:S01]  /*3b50*/  FMUL R21, R88, R21 ;  /* 0x0000001558157220 */ /* 0x004fe20000400000 */
[----:B------:R-:W-:Y:S02]  /*3b60*/  F2FP.BF16.F32.PACK_AB R13, R55, R54 ;  /* 0x00000036370d723e */ /* 0x000fe400000010ff */
[----:B------:R-:W-:Y:S01]  /*3b70*/  F2FP.BF16.F32.PACK_AB R16, R87, R90 ;  /* 0x0000005a5710723e */ /* 0x000fe200000010ff */
[----:B------:R-:W-:Y:S01]  /*3b80*/  FMUL R33, R30, R21 ;  /* 0x000000151e217220 */ /* 0x000fe20000400000 */
[----:B------:R-:W-:-:S02]  /*3b90*/  F2FP.BF16.F32.PACK_AB R21, R31, R30 ;  /* 0x0000001e1f15723e */ /* 0x000fc400000010ff */
[----:B------:R2:W4:Y:S01]  /*3ba0*/  MUFU.RCP R91, R15 ;  /* 0x0000000f005b7308 */ /* 0x0005220000001000 */
[----:B---3--:R-:W-:Y:S01]  /*3bb0*/  FMUL R45, R87, R28 ;  /* 0x0000001c572d7220 */ /* 0x008fe20000400000 */
[----:B------:R-:W-:Y:S02]  /*3bc0*/  MOV R28, UR6 ;  /* 0x00000006001c7c02 */ /* 0x000fe40008000f00 */
[----:B------:R-:W-:Y:S02]  /*3bd0*/  F2FP.BF16.F32.PACK_AB R30, R82, R83 ;  /* 0x00000053521e723e */ /* 0x000fe400000010ff */
[----:B------:R-:W-:Y:S02]  /*3be0*/  LEA R44, R28, R69, 0xd ;  /* 0x000000451c2c7211 */ /* 0x000fe400078e68ff */
[----:B------:R-:W3:Y:S01]  /*3bf0*/  MUFU.RCP R92, R92 ;  /* 0x0000005c005c7308 */ /* 0x000ee20000001000 */
[----:B-1----:R-:W-:Y:S01]  /*3c00*/  FMUL R42, R90, R41 ;  /* 0x000000295a2a7220 */ /* 0x002fe20000400000 */
[C---:B------:R-:W-:Y:S01]  /*3c10*/  FMUL R41, R20.reuse, R45 ;  /* 0x0000002d14297220 */ /* 0x040fe20000400000 */
[----:B------:R-:W-:-:S02]  /*3c20*/  F2FP.BF16.F32.PACK_AB R20, R20, R29 ;  /* 0x0000001d1414723e */ /* 0x000fc400000010ff */
[C---:B------:R-:W-:Y:S01]  /*3c30*/  LEA R46, R28.reuse, R3, 0xd ;  /* 0x000000031c2e7211 */ /* 0x040fe200078e68ff */
[----:B------:R-:W-:Y:S01]  /*3c40*/  FMUL R42, R29, R42 ;  /* 0x0000002a1d2a7220 */ /* 0x000fe20000400000 */
[----:B------:R-:W-:Y:S01]  /*3c50*/  LEA R45, R28, R68, 0xd ;  /* 0x000000441c2d7211 */ /* 0x000fe200078e68ff */
[----:B------:R-:W-:Y:S01]  /*3c60*/  STS.128 [R75], R20 ;  /* 0x000000144b007388 */ /* 0x000fe20000000c00 */
[----:B--2---:R-:W-:Y:S01]  /*3c70*/  F2FP.BF16.F32.PACK_AB R15, R59, R58 ;  /* 0x0000003a3b0f723e */ /* 0x004fe200000010ff */
[----:B----4-:R-:W-:Y:S01]  /*3c80*/  FMUL R91, R86, R91 ;  /* 0x0000005b565b7220 */ /* 0x010fe20000400000 */
[----:B------:R-:W-:Y:S01]  /*3c90*/  LEA R28, R28, R70, 0xd ;  /* 0x000000461c1c7211 */ /* 0x000fe200078e68ff */
[----:B------:R1:W-:Y:S01]  /*3ca0*/  STS.128 [R46], R4 ;  /* 0x000000042e007388 */ /* 0x0003e20000000c00 */
[----:B------:R-:W-:Y:S01]  /*3cb0*/  F2FP.BF16.F32.PACK_AB R29, R25, R24 ;  /* 0x00000018191d723e */ /* 0x000fe200000010ff */
[----:B------:R-:W-:Y:S01]  /*3cc0*/  FMUL R35, R32, R91 ;  /* 0x0000005b20237220 */ /* 0x000fe20000400000 */
[----:B------:R-:W-:Y:S01]  /*3cd0*/  F2FP.BF16.F32.PACK_AB R25, R53, R52 ;  /* 0x000000343519723e */ /* 0x000fe200000010ff */
[----:B------:R-:W-:Y:S01]  /*3ce0*/  STS.128 [R45], R8 ;  /* 0x000000082d007388 */ /* 0x000fe20000000c00 */
[----:B---3--:R-:W-:Y:S01]  /*3cf0*/  FMUL R92, R85, R92 ;  /* 0x0000005c555c7220 */ /* 0x008fe20000400000 */
[----:B------:R-:W-:-:S02]  /*3d00*/  F2FP.BF16.F32.PACK_AB R24, R67, R80 ;  /* 0x000000504318723e */ /* 0x000fc400000010ff */
[----:B------:R2:W-:Y:S01]  /*3d10*/  STS.128 [R44], R12 ;  /* 0x0000000c2c007388 */ /* 0x0005e20000000c00 */
[----:B------:R-:W-:Y:S01]  /*3d20*/  FMUL R32, R31, R92 ;  /* 0x0000005c1f207220 */ /* 0x000fe20000400000 */
[----:B------:R-:W-:Y:S02]  /*3d30*/  F2FP.BF16.F32.PACK_AB R31, R27, R26 ;  /* 0x0000001a1b1f723e */ /* 0x000fe400000010ff */
[----:B------:R3:W-:Y:S01]  /*3d40*/  STS.128 [R28], R16 ;  /* 0x000000101c007388 */ /* 0x0007e20000000c00 */
[----:B------:R-:W-:Y:S02]  /*3d50*/  F2FP.BF16.F32.PACK_AB R27, R37, R38 ;  /* 0x00000026251b723e */ /* 0x000fe400000010ff */
[----:B------:R-:W-:Y:S02]  /*3d60*/  F2FP.BF16.F32.PACK_AB R26, R43, R36 ;  /* 0x000000242b1a723e */ /* 0x000fe400000010ff */
[----:B-1----:R-:W-:Y:S02]  /*3d70*/  F2FP.BF16.F32.PACK_AB R7, R64, R65 ;  /* 0x000000414007723e */ /* 0x002fe400000010ff */
[----:B------:R-:W-:-:S02]  /*3d80*/  F2FP.BF16.F32.PACK_AB R6, R61, R62 ;  /* 0x0000003e3d06723e */ /* 0x000fc400000010ff */
[----:B------:R-:W-:Y:S02]  /*3d90*/  F2FP.BF16.F32.PACK_AB R5, R76, R77 ;  /* 0x0000004d4c05723e */ /* 0x000fe400000010ff */
[----:B------:R-:W-:Y:S02]  /*3da0*/  F2FP.BF16.F32.PACK_AB R4, R78, R79 ;  /* 0x0000004f4e04723e */ /* 0x000fe400000010ff */
[----:B--2---:R-:W-:Y:S02]  /*3db0*/  MOV R12, UR12 ;  /* 0x0000000c000c7c02 */ /* 0x004fe40008000f00 */
[----:B------:R-:W-:Y:S02]  /*3dc0*/  F2FP.BF16.F32.PACK_AB R11, R39, R40 ;  /* 0x00000028270b723e */ /* 0x000fe400000010ff */
[C---:B------:R-:W-:Y:S02]  /*3dd0*/  LEA R14, R12.reuse, R71, 0xd ;  /* 0x000000470c0e7211 */ /* 0x040fe400078e68ff */
[----:B------:R-:W-:-:S02]  /*3de0*/  LEA R13, R12, R72, 0xd ;  /* 0x000000480c0d7211 */ /* 0x000fc400078e68ff */
[----:B---3--:R-:W-:Y:S01]  /*3df0*/  F2FP.BF16.F32.PACK_AB R28, R60, R63 ;  /* 0x0000003f3c1c723e */ /* 0x008fe200000010ff */
[----:B------:R1:W-:Y:S01]  /*3e00*/  STS.128 [R14], R4 ;  /* 0x000000040e007388 */ /* 0x0003e20000000c00 */
[----:B------:R-:W-:Y:S02]  /*3e10*/  LEA R15, R12, R73, 0xd ;  /* 0x000000490c0f7211 */ /* 0x000fe400078e68ff */
[----:B------:R-:W-:Y:S01]  /*3e20*/  F2FP.BF16.F32.PACK_AB R10, R34, R35 ;  /* 0x00000023220a723e */ /* 0x000fe200000010ff */
[----:B------:R1:W-:Y:S01]  /*3e30*/  STS.128 [R13], R24 ;  /* 0x000000180d007388 */ /* 0x0003e20000000c00 */
[----:B------:R-:W-:Y:S02]  /*3e40*/  F2FP.BF16.F32.PACK_AB R9, R32, R33 ;  /* 0x000000212009723e */ /* 0x000fe400000010ff */
[----:B------:R-:W-:Y:S01]  /*3e50*/  F2FP.BF16.F32.PACK_AB R8, R41, R42 ;  /* 0x0000002a2908723e */ /* 0x000fe200000010ff */
[----:B------:R1:W-:Y:S01]  /*3e60*/  STS.128 [R15], R28 ;  /* 0x0000001c0f007388 */ /* 0x0003e20000000c00 */
[----:B------:R-:W-:-:S05]  /*3e70*/  LEA R12, R12, R74, 0xd ;  /* 0x0000004a0c0c7211 */ /* 0x000fca00078e68ff */
[----:B------:R1:W-:Y:S01]  /*3e80*/  STS.128 [R12], R8 ;  /* 0x000000080c007388 */ /* 0x0003e20000000c00 */
[----:B------:R2:W-:Y:S06]  /*3e90*/  MEMBAR.ALL.CTA ;  /* 0x0000000000007992 */ /* 0x0005ec0000008000 */
[----:B--2---:R-:W2:Y:S02]  /*3ea0*/  FENCE.VIEW.ASYNC.S ;  /* 0x00000000000073c6 */ /* 0x004ea40000000000 */
[----:B--2---:R-:W-:Y:S06]  /*3eb0*/  BAR.SYNC.DEFER_BLOCKING 0x1, 0x80 ;  /* 0x0042000000007b1d */ /* 0x004fec0000010000 */
[----:B------:R-:W-:Y:S05]  /*3ec0*/  BRA.U UP0, `(.L_x_48) ;  /* 0x0000000100687547 */ /* 0x000fea000b800000 */
[----:B------:R-:W2:Y:S01]  /*3ed0*/  S2UR UR4, SR_CgaCtaId ;  /* 0x00000000000479c3 */ /* 0x000ea20000008800 */
[----:B------:R-:W-:Y:S01]  /*3ee0*/  USHF.L.U32 UR8, UR8, 0xc, URZ ;  /* 0x0000000c08087899 */ /* 0x000fe200080006ff */
[----:B------:R-:W-:Y:S01]  /*3ef0*/  UMOV UR14, 0x400 ;  /* 0x00000400000e7882 */ /* 0x000fe20000000000 */
[----:B------:R-:W-:Y:S02]  /*3f00*/  USHF.L.U32 UR6, UR6, 0xc, URZ ;  /* 0x0000000c06067899 */ /* 0x000fe400080006ff */
[----:B------:R-:W-:Y:S02]  /*3f10*/  USHF.L.U32 UR12, UR12, 0xc, URZ ;  /* 0x0000000c0c0c7899 */ /* 0x000fe400080006ff */
[----:B------:R-:W-:Y:S02]  /*3f20*/  UIADD3 UR42, UP1, UPT, UR32, 0x140, URZ ;  /* 0x00000140202a7890 */ /* 0x000fe4000ff3e0ff */
[----:B------:R-:W-:Y:S02]  /*3f30*/  UIADD3 UR8, UPT, UPT, UR8, UR8, URZ ;  /* 0x0000000808087290 */ /* 0x000fe4000fffe0ff */
[----:B------:R-:W-:-:S02]  /*3f40*/  UIADD3 UR6, UPT, UPT, UR6, UR6, URZ ;  /* 0x0000000606067290 */ /* 0x000fc4000fffe0ff */
[----:B------:R-:W-:Y:S02]  /*3f50*/  UIADD3 UR40, UP0, UPT, UR32, 0x1c0, URZ ;  /* 0x000001c020287890 */ /* 0x000fe4000ff1e0ff */
[----:B------:R-:W-:Y:S02]  /*3f60*/  UIADD3.X UR43, UPT, UPT, URZ, UR33, URZ, UP1, !UPT ;  /* 0x00000021ff2b7290 */ /* 0x000fe40008ffe4ff */
[----:B------:R-:W-:Y:S02]  /*3f70*/  UIADD3 UR5, UPT, UPT, UR9, 0x20, URZ ;  /* 0x0000002009057890 */ /* 0x000fe4000fffe0ff */
[----:B------:R-:W-:Y:S01]  /*3f80*/  UIADD3.X UR41, UPT, UPT, URZ, UR33, URZ, UP0, !UPT ;  /* 0x00000021ff297290 */ /* 0x000fe200087fe4ff */
[----:B--2---:R-:W-:-:S04]  /*3f90*/  MOV R0, UR4 ;  /* 0x0000000400007c02 */ /* 0x004fc80008000f00 */
[----:B------:R-:W-:-:S13]  /*3fa0*/  R2UR UR4, R0 ;  /* 0x00000000000472ca */ /* 0x000fda00000e0000 */
[----:B------:R-:W-:-:S03]  /*3fb0*/  ULEA UR4, UR4, UR14, 0x18 ;  /* 0x0000000e04047291 */ /* 0x000fc6000f8ec0ff */
[----:B------:R-:W-:Y:S01]  /*3fc0*/  UMOV UR14, UR10 ;  /* 0x0000000a000e7c82 */ /* 0x000fe20008000000 */
[----:B------:R-:W-:Y:S02]  /*3fd0*/  UIADD3 UR12, UPT, UPT, UR4, UR12, UR12 ;  /* 0x0000000c040c7290 */ /* 0x000fe4000fffe00c */
[----:B------:R-:W-:Y:S02]  /*3fe0*/  UIADD3 UR8, UPT, UPT, UR8, 0x400, UR4 ;  /* 0x0000040008087890 */ /* 0x000fe4000fffe004 */
[----:B------:R-:W-:Y:S02]  /*3ff0*/  UIADD3 UR4, UPT, UPT, UR6, 0x400, UR4 ;  /* 0x0000040006047890 */ /* 0x000fe4000fffe004 */
[----:B------:R-:W-:Y:S01]  /*4000*/  UIADD3 UR12, UPT, UPT, UR12, 0x8400, URZ ;  /* 0x000084000c0c7890 */ /* 0x000fe2000fffe0ff */
[----:B------:R-:W-:-:S04]  /*4010*/  UMOV UR6, UR10 ;  /* 0x0000000a00067c82 */ /* 0x000fc80008000000 */
[----:B------:R2:W-:Y:S02]  /*4020*/  UTMASTG.2D [UR8], [UR42], desc[URZ] ;  /* 0x0000ff082a0073b5 */ /* 0x0005e40008009000 */
[----:B------:R2:W-:Y:S02]  /*4030*/  UTMASTG.2D [UR4], [UR42], desc[URZ] ;  /* 0x0000ff042a0073b5 */ /* 0x0005e40008009000 */
[----:B------:R2:W-:Y:S01]  /*4040*/  UTMASTG.2D [UR12], [UR40], desc[URZ] ;  /* 0x0000ff0c280073b5 */ /* 0x0005e20008009000 */
[----:B------:R0:W-:Y:S01]  /*4050*/  UTMACMDFLUSH ;  /* 0x00000000000079b7 */ /* 0x0001e20000000000 */
[----:B--2---:R-:W-:-:S04]  /*4060*/  DEPBAR.LE SB0, 0x3 ;  /* 0x000080c00000791a */ /* 0x004fc80000000000 */
.L_x_48:
[----:B------:R-:W-:Y:S01]  /*4070*/  BAR.SYNC.DEFER_BLOCKING 0x1, 0x80 ;  /* 0x0042000000007b1d */ /* 0x000fe20000010000 */
[----:B------:R-:W-:Y:S02]  /*4080*/  UIADD3 UR5, UPT, UPT, UR36, -0x1, URZ ;  /* 0xffffffff24057890 */ /* 0x000fe4000fffe0ff */
[----:B------:R-:W-:Y:S02]  /*4090*/  UIADD3 UR4, UPT, UPT, UR36, 0x2, URZ ;  /* 0x0000000224047890 */ /* 0x000fe4000fffe0ff */
[----:B------:R-:W-:Y:S02]  /*40a0*/  UISETP.GE.U32.AND UP0, UPT, UR5, 0x6, UPT ;  /* 0x000000060500788c */ /* 0x000fe4000bf06070 */
[----:B------:R-:W-:Y:S02]  /*40b0*/  UIADD3 UR38, UPT, UPT, UR38, 0x40, URZ ;  /* 0x0000004026267890 */ /* 0x000fe4000fffe0ff */
[----:B------:R-:W-:Y:S02]  /*40c0*/  UIADD3 UR37, UPT, UPT, UR37, 0x1, URZ ;  /* 0x0000000125257890 */ /* 0x000fe4000fffe0ff */
[----:B------:R-:W-:-:S02]  /*40d0*/  UIADD3 UR35, UPT, UPT, UR35, 0x2, URZ ;  /* 0x0000000223237890 */ /* 0x000fc4000fffe0ff */
[----:B------:R-:W-:Y:S02]  /*40e0*/  UIADD3 UR13, UPT, UPT, UR13, 0x20, URZ ;  /* 0x000000200d0d7890 */ /* 0x000fe4000fffe0ff */
[----:B------:R-:W-:Y:S01]  /*40f0*/  UIADD3 UR9, UPT, UPT, UR9, 0x40, URZ ;  /* 0x0000004009097890 */ /* 0x000fe2000fffe0ff */
[----:B------:R-:W-:Y:S01]  /*4100*/  UMOV UR36, UR4 ;  /* 0x0000000400247c82 */ /* 0x000fe20008000000 */
[----:B------:R-:W-:Y:S10]  /*4110*/  BRA.U !UP0, `(.L_x_49) ;  /* 0xffffffe508f47547 */ /* 0x000ff4000b83ffff */
[----:B------:R-:W2:Y:S01]  /*4120*/  LDCU.64 UR4, c[0x0][0x5c0] ;  /* 0x0000b800ff0477ac */ /* 0x000ea20008000a00 */
[----:B------:R-:W-:Y:S01]  /*4130*/  ULEA.HI.SX32 UR7, UR31, UR7, 0x1e ;  /* 0x000000071f077291 */ /* 0x000fe2000f8ff2ff */
[----:B------:R-:W-:Y:S01]  /*4140*/  ELECT P0, URZ, PT ;  /* 0x0000000000ff782f */ /* 0x000fe20003800000 */
[----:B------:R-:W-:Y:S02]  /*4150*/  UIADD3 UR26, UPT, UPT, UR26, 0x60, URZ ;  /* 0x000000601a1a7890 */ /* 0x000fe4000fffe0ff */
[----:B------:R-:W-:Y:S02]  /*4160*/  UIADD3 UR28, UPT, UPT, UR28, 0x1, URZ ;  /* 0x000000011c1c7890 */ /* 0x000fe4000fffe0ff */
[----:B------:R-:W-:Y:S02]  /*4170*/  UPRMT UR26, UR27, 0x654, UR26 ;  /* 0x000006541b1a7896 */ /* 0x000fe4000800001a */
[----:B------:R-:W-:Y:S02]  /*4180*/  UISETP.NE.AND UP0, UPT, UR28, 0x2, UPT ;  /* 0x000000021c00788c */ /* 0x000fe4000bf05270 */
[----:B------:R-:W-:-:S02]  /*4190*/  UIADD3 UR29, UPT, UPT, UR29, 0x1, URZ ;  /* 0x000000011d1d7890 */ /* 0x000fc4000fffe0ff */
[----:B--2---:R-:W-:Y:S02]  /*41a0*/  UIMAD.WIDE.U32 UR8, UR7, UR5, URZ ;  /* 0x00000005070872a5 */ /* 0x004fe4000f8e00ff */
[----:B-1----:R-:W-:Y:S01]  /*41b0*/  @P0 IMAD.MOV.U32 R4, RZ, RZ, 0x1 ;  /* 0x00000001ff040424 */ /* 0x002fe200078e00ff */
[----:B------:R-:W1:Y:S03]  /*41c0*/  LDCU UR5, c[0x0][0x5d0] ;  /* 0x0000ba00ff0577ac */ /* 0x000e660008000800 */
[----:B------:R2:W-:Y:S01]  /*41d0*/  @P0 SYNCS.ARRIVE.TRANS64.RED.ART0 RZ, [UR26], R4 ;  /* 0x00000004ffff09a7 */ /* 0x0005e2000850041a */
[----:B------:R-:W-:Y:S02]  /*41e0*/  UIADD3 UR6, UPT, UPT, UR7, -UR9, URZ ;  /* 0x8000000907067290 */ /* 0x000fe4000fffe0ff */
[----:B------:R-:W-:Y:S02]  /*41f0*/  USEL UR28, UR28, URZ, UP0 ;  /* 0x000000ff1c1c7287 */ /* 0x000fe40008000000 */
[----:B------:R-:W-:-:S04]  /*4200*/  USHF.R.U32.HI UR6, URZ, UR20, UR6 ;  /* 0x00000014ff067299 */ /* 0x000fc80008011606 */
[----:B------:R-:W-:-:S04]  /*4210*/  UIADD3 UR6, UPT, UPT, UR9, UR6, URZ ;  /* 0x0000000609067290 */ /* 0x000fc8000fffe0ff */
[----:B------:R-:W-:-:S04]  /*4220*/  USHF.R.U32.HI UR8, URZ, UR19, UR6 ;  /* 0x00000013ff087299 */ /* 0x000fc80008011606 */
[----:B------:R-:W-:-:S04]  /*4230*/  UIADD3 UR8, UPT, UPT, -UR8, URZ, URZ ;  /* 0x000000ff08087290 */ /* 0x000fc8000fffe1ff */
[----:B------:R-:W-:-:S04]  /*4240*/  UIMAD UR8, UR4, UR8, UR7 ;  /* 0x00000008040872a4 */ /* 0x000fc8000f8e0207 */
[----:B-1----:R-:W-:Y:S01]  /*4250*/  UIMAD.WIDE.U32 UR12, UR8, UR5, URZ ;  /* 0x00000005080c72a5 */ /* 0x002fe2000f8e00ff */
[----:B------:R-:W1:Y:S06]  /*4260*/  LDCU.64 UR4, c[0x0][0x5d8] ;  /* 0x0000bb00ff0477ac */ /* 0x000e6c0008000a00 */
[----:B------:R-:W-:Y:S02]  /*4270*/  UMOV UR9, UR13 ;  /* 0x0000000d00097c82 */ /* 0x000fe40008000000 */
[----:B------:R-:W-:-:S04]  /*4280*/  UIADD3 UR6, UPT, UPT, UR8, -UR9, URZ ;  /* 0x8000000908067290 */ /* 0x000fc8000fffe0ff */
[----:B------:R-:W-:-:S04]  /*4290*/  USHF.R.U32.HI UR6, URZ, UR18, UR6 ;  /* 0x00000012ff067299 */ /* 0x000fc80008011606 */
[----:B------:R-:W-:-:S04]  /*42a0*/  UIADD3 UR6, UPT, UPT, UR9, UR6, URZ ;  /* 0x0000000609067290 */ /* 0x000fc8000fffe0ff */
[----:B------:R-:W-:-:S04]  /*42b0*/  USHF.R.U32.HI UR6, URZ, UR17, UR6 ;  /* 0x00000011ff067299 */ /* 0x000fc80008011606 */
[----:B-1----:R-:W-:-:S07]  /*42c0*/  UIMAD.WIDE.U32 UR12, UR6, UR5, URZ ;  /* 0x00000005060c72a5 */ /* 0x002fce000f8e00ff */
[----:B------:R-:W-:Y:S02]  /*42d0*/  UMOV UR9, UR13 ;  /* 0x0000000d00097c82 */ /* 0x000fe40008000000 */
[----:B------:R-:W-:-:S04]  /*42e0*/  UIADD3 UR5, UPT, UPT, UR6, -UR9, URZ ;  /* 0x8000000906057290 */ /* 0x000fc8000fffe0ff */
[----:B------:R-:W-:-:S04]  /*42f0*/  USHF.R.U32.HI UR5, URZ, UR16, UR5 ;  /* 0x00000010ff057299 */ /* 0x000fc80008011605 */
[----:B------:R-:W-:-:S04]  /*4300*/  UIADD3 UR9, UPT, UPT, UR9, UR5, URZ ;  /* 0x0000000509097290 */ /* 0x000fc8000fffe0ff */
[----:B------:R-:W-:-:S03]  /*4310*/  USHF.R.U32.HI UR9, URZ, UR15, UR9 ;  /* 0x0000000fff097299 */ /* 0x000fc60008011609 */
[----:B------:R-:W1:Y:S01]  /*4320*/  LDCU UR5, c[0x0][0x5cc] ;  /* 0x0000b980ff0577ac */ /* 0x000e620008000800 */
[----:B------:R-:W-:-:S04]  /*4330*/  UIADD3 UR9, UPT, UPT, -UR9, URZ, URZ ;  /* 0x000000ff09097290 */ /* 0x000fc8000fffe1ff */
[----:B------:R-:W-:Y:S02]  /*4340*/  UIMAD UR4, UR4, UR9, UR6 ;  /* 0x00000009040472a4 */ /* 0x000fe4000f8e0206 */
[----:B------:R-:W-:Y:S02]  /*4350*/  USEL UR9, URZ, 0x1, UP0 ;  /* 0x00000001ff097887 */ /* 0x000fe40008000000 */
[----:B------:R-:W-:Y:S02]  /*4360*/  UISETP.GE.AND UP0, UPT, UR7, 0x80, UPT ;  /* 0x000000800700788c */ /* 0x000fe4000bf06270 */
[----:B------:R-:W-:Y:S02]  /*4370*/  UIADD3 UR6, UPT, UPT, -UR6, URZ, URZ ;  /* 0x000000ff06067290 */ /* 0x000fe4000fffe1ff */
[----:B------:R-:W-:Y:S02]  /*4380*/  LOP3.LUT R2, R2, UR9, RZ, 0x3c, !PT ;  /* 0x0000000902027c12 */ /* 0x000fe4000f8e3cff */
[----:B-1----:R-:W-:-:S03]  /*4390*/  UIMAD UR6, UR5, UR6, UR8 ;  /* 0x00000006050672a4 */ /* 0x002fc6000f8e0208 */
[----:B--2---:R-:W-:Y:S09]  /*43a0*/  BRA.U !UP0, `(.L_x_50) ;  /* 0xffffffe108f07547 */ /* 0x004ff2000b83ffff */
.L_x_46:
[----:B------:R-:W-:-:S09]  /*43b0*/  UISETP.NE.AND UP0, UPT, UR23, URZ, UPT ;  /* 0x000000ff1700728c */ /* 0x000fd2000bf05270 */
[----:B------:R-:W-:Y:S05]  /*43c0*/  BRA.U UP0, `(.L_x_51) ;  /* 0x0000000100207547 */ /* 0x000fea000b800000 */
[----:B------:R-:W1:Y:S01]  /*43d0*/  S2UR UR4, SR_CgaCtaId ;  /* 0x00000000000479c3 */ /* 0x000e620000008800 */
[----:B------:R-:W-:Y:S01]  /*43e0*/  ELECT P0, URZ, PT ;  /* 0x0000000000ff782f */ /* 0x000fe20003800000 */
[----:B------:R-:W-:-:S06]  /*43f0*/  IMAD.MOV.U32 R2, RZ, RZ, 0x1 ;  /* 0x00000001ff027424 */ /* 0x000fcc00078e00ff */
[----:B------:R-:W-:Y:S06]  /*4400*/  UVIRTCOUNT.DEALLOC.SMPOOL 0x80 ;  /* 0x000000800000784c */ /* 0x000fec0000000000 */
[----:B------:R-:W-:Y:S01]  /*4410*/  @P0 MOV R3, 0x40 ;  /* 0x0000004000030802 */ /* 0x000fe20000000f00 */
[----:B-1----:R-:W-:-:S05]  /*4420*/  @P0 IMAD.U32 R0, RZ, RZ, UR4 ;  /* 0x00000004ff000e24 */ /* 0x002fca000f8e00ff */
[----:B------:R-:W-:-:S05]  /*4430*/  @P0 LEA R3, R0, R3, 0x18 ;  /* 0x0000000300030211 */ /* 0x000fca00078ec0ff */
[----:B------:R1:W-:Y:S02]  /*4440*/  @P0 STS.U8 [R3], R2 ;  /* 0x0000000203000388 */ /* 0x0003e40000000000 */
.L_x_51:
[----:B------:R-:W-:Y:S06]  /*4450*/  BAR.SYNC.DEFER_BLOCKING 0x1, 0x80 ;  /* 0x0042000000007b1d */ /* 0x000fec0000010000 */
[----:B------:R-:W-:Y:S05]  /*4460*/  BRA.U UP0, `(.L_x_52) ;  /* 0x0000000100c47547 */ /* 0x000fea000b800000 */
[----:B-1----:R-:W1:Y:S01]  /*4470*/  S2R R3, SR_CgaCtaId ;  /* 0x0000000000037919 */ /* 0x002e620000008800 */
[----:B------:R-:W-:Y:S02]  /*4480*/  MOV R2, 0x400 ;  /* 0x0000040000027802 */ /* 0x000fe40000000f00 */
[----:B------:R-:W-:Y:S01]  /*4490*/  LOP3.LUT R4, R0, 0x1, RZ, 0x3c, !PT ;  /* 0x0000000100047812 */ /* 0x000fe200078e3cff */
[----:B------:R-:W-:Y:S01]  /*44a0*/  IMAD.MOV.U32 R0, RZ, RZ, 0x1 ;  /* 0x00000001ff007424 */ /* 0x000fe200078e00ff */
[----:B-1----:R-:W-:-:S05]  /*44b0*/  LEA R2, R3, R2, 0x18 ;  /* 0x0000000203027211 */ /* 0x002fca00078ec0ff */
[----:B------:R-:W-:-:S05]  /*44c0*/  VIADD R5, R2, 0x70 ;  /* 0x0000007002057836 */ /* 0x000fca0000000000 */
[----:B------:R-:W-:-:S04]  /*44d0*/  PRMT R5, R4, 0x654, R5 ;  /* 0x0000065404057816 */ /* 0x000fc80000000005 */
[----:B------:R1:W-:Y:S01]  /*44e0*/  SYNCS.ARRIVE.TRANS64.RED.ART0 RZ, [R5+URZ], R0 ;  /* 0x0000000005ff79a7 */ /* 0x0003e200085004ff */
[----:B------:R-:W2:Y:S02]  /*44f0*/  SYNCS.PHASECHK.TRANS64.TRYWAIT P0, [R2+URZ+0x70], RZ ;  /* 0x000070ff020075a7 */ /* 0x000ea400080011ff */
[----:B-12---:R-:W-:Y:S05]  /*4500*/  @!P0 BRA `(.L_x_53) ;  /* 0x0000000400848947 */ /* 0x006fea0003800000 */
.L_x_67:
[----:B------:R-:W-:Y:S01]  /*4510*/  NOP ;  /* 0x0000000000007918 */ /* 0x000fe20000000000 */
[----:B------:R-:W-:Y:S01]  /*4520*/  MOV R0, 0x50 ;  /* 0x0000005000007802 */ /* 0x000fe20000000f00 */
[----:B------:R-:W-:Y:S01]  /*4530*/  ULOP3.LUT UR8, UR11, 0xffff, URZ, 0xc0, !UPT ;  /* 0x0000ffff0b087892 */ /* 0x000fe2000f8ec0ff */
[----:B------:R-:W-:Y:S02]  /*4540*/  UMOV UR5, 0x1 ;  /* 0x0000000100057882 */ /* 0x000fe40000000000 */
[----:B------:R-:W-:Y:S01]  /*4550*/  LEA R3, R3, R0, 0x18 ;  /* 0x0000000003037211 */ /* 0x000fe200078ec0ff */
[----:B------:R-:W-:Y:S01]  /*4560*/  USHF.R.U32.HI UR8, URZ, 0x5, UR8 ;  /* 0x00000005ff087899 */ /* 0x000fe20008011608 */
[----:B------:R-:W-:-:S03]  /*4570*/  UMOV UR4, 0xffff ;  /* 0x0000ffff00047882 */ /* 0x000fc60000000000 */
[----:B------:R-:W2:Y:S01]  /*4580*/  LDS R0, [R3] ;  /* 0x0000000003007984 */ /* 0x000ea20000000800 */
[----:B------:R-:W-:Y:S02]  /*4590*/  UIADD3 UR7, UPT, UPT, UR8, 0x10, URZ ;  /* 0x0000001008077890 */ /* 0x000fe4000fffe0ff */
[----:B------:R-:W-:Y:S02]  /*45a0*/  USHF.L.U32 UR4, UR4, UR8, URZ ;  /* 0x0000000804047299 */ /* 0x000fe400080006ff */
[----:B------:R-:W-:-:S04]  /*45b0*/  USHF.L.U32 UR7, UR5, UR7, URZ ;  /* 0x0000000705077299 */ /* 0x000fc800080006ff */
[----:B------:R-:W-:-:S04]  /*45c0*/  ULOP3.LUT UR7, UR7, UR4, URZ, 0xfc, !UPT ;  /* 0x0000000407077292 */ /* 0x000fc8000f8efcff */
[----:B------:R-:W-:Y:S01]  /*45d0*/  ULOP3.LUT UR5, UR7, 0xffff, URZ, 0xc0, !UPT ;  /* 0x0000ffff07057892 */ /* 0x000fe2000f8ec0ff */
[----:B--2---:R-:W-:-:S13]  /*45e0*/  R2UR UR6, R0 ;  /* 0x00000000000672ca */ /* 0x004fda00000e0000 */
[----:B------:R-:W-:-:S04]  /*45f0*/  ULOP3.LUT UR4, UR7, 0xffff, UR6, 0x80, !UPT ;  /* 0x0000ffff07047892 */ /* 0x000fc8000f8e8006 */
[----:B------:R-:W-:-:S09]  /*4600*/  UISETP.NE.AND UP0, UPT, UR4, UR5, UPT ;  /* 0x000000050400728c */ /* 0x000fd2000bf05270 */
[----:B------:R-:W-:Y:S05]  /*4610*/  BRA.U UP0, `(.L_x_54) ;  /* 0x00000001004c7547 */ /* 0x000fea000b800000 */
[----:B------:R-:W-:Y:S02]  /*4620*/  USHF.R.U32.HI UR4, URZ, 0x10, UR7 ;  /* 0x00000010ff047899 */ /* 0x000fe40008011607 */
[----:B------:R-:W-:-:S04]  /*4630*/  USHF.R.U32.HI UR5, URZ, 0x10, UR6 ;  /* 0x00000010ff057899 */ /* 0x000fc80008011606 */
[----:B------:R-:W-:-:S04]  /*4640*/  ULOP3.LUT UR5, UR5, UR4, URZ, 0xc0, !UPT ;  /* 0x0000000405057292 */ /* 0x000fc8000f8ec0ff */
[----:B------:R-:W-:-:S09]  /*4650*/  UISETP.NE.AND UP0, UPT, UR5, UR4, UPT ;  /* 0x000000040500728c */ /* 0x000fd2000bf05270 */
[----:B------:R-:W-:Y:S05]  /*4660*/  BRA.U UP0, `(.L_x_55) ;  /* 0x00000001002c7547 */ /* 0x000fea000b800000 */
[----:B-1----:R-:W1:Y:S01]  /*4670*/  S2R R2, SR_LANEID ;  /* 0x0000000000027919 */ /* 0x002e620000000000 */
[----:B------:R-:W-:Y:S01]  /*4680*/  ULOP3.LUT UR7, URZ, UR7, URZ, 0x33, !UPT ;  /* 0x00000007ff077292 */ /* 0x000fe2000f8e33ff */
[----:B------:R-:W-:Y:S02]  /*4690*/  VOTEU.ANY UR5, UPT, PT ;  /* 0x0000000000057886 */ /* 0x000fe400038e0100 */
[----:B------:R-:W-:-:S03]  /*46a0*/  UFLO.U32 UR5, UR5 ;  /* 0x00000005000572bd */ /* 0x000fc600080e0000 */
[----:B------:R-:W-:-:S04]  /*46b0*/  IMAD.U32 R0, RZ, RZ, UR7 ;  /* 0x00000007ff007e24 */ /* 0x000fc8000f8e00ff */
[----:B------:R-:W2:Y:S02]  /*46c0*/  REDUX UR4, R0 ;  /* 0x00000000000473c4 */ /* 0x000ea40000000000 */
[----:B------:R3:W-:Y:S01]  /*46d0*/  UTCATOMSWS.AND URZ, UR7 ;  /* 0x0000000700ff79e3 */ /* 0x0007e20008000000 */
[----:B-1----:R-:W-:Y:S02]  /*46e0*/  ISETP.EQ.U32.AND P0, PT, R2, UR5, PT ;  /* 0x0000000502007c0c */ /* 0x002fe4000bf02070 */
[----:B--2---:R-:W-:-:S11]  /*46f0*/  MOV R2, UR4 ;  /* 0x0000000400027c02 */ /* 0x004fd60008000f00 */
[----:B------:R3:W-:Y:S01]  /*4700*/  @P0 ATOMS.AND RZ, [R3], R2 ;  /* 0x0000000203ff038c */ /* 0x0007e20002800000 */
[----:B------:R-:W-:Y:S05]  /*4710*/  BRA `(.L_x_56) ;  /* 0x0000000000147947 */ /* 0x000fea0003800000 */
.L_x_55:
[----:B-1----:R-:W-:Y:S02]  /*4720*/  MOV R2, 0x4740 ;  /* 0x0000474000027802 */ /* 0x002fe40000000f00 */
[----:B------:R-:W-:Y:S05]  /*4730*/  CALL.REL.NOINC `($__internal_0_$__cuda_sm10x_tcgen05_guardrail_trap_col_being_dealloced_not_returned_by_alloc) ;  /* 0x00000004000c7944 */ /* 0x000fea0003c00000 */
[----:B------:R-:W-:Y:S05]  /*4740*/  BRA `(.L_x_56) ;  /* 0x0000000000087947 */ /* 0x000fea0003800000 */
.L_x_54:
[----:B-1----:R-:W-:Y:S02]  /*4750*/  MOV R2, 0x4770 ;  /* 0x0000477000027802 */ /* 0x002fe40000000f00 */
[----:B------:R-:W-:Y:S05]  /*4760*/  CALL.REL.NOINC `($__internal_2_$__cuda_sm10x_tcgen05_guardrail_trap_unallocated_columns_being_dealloced) ;  /* 0x0000000400187944 */ /* 0x000fea0003c00000 */
.L_x_56:
[----:B------:R-:W-:Y:S01]  /*4770*/  NOP ;  /* 0x0000000000007918 */ /* 0x000fe20000000000 */
.L_x_52:
[----:B------:R-:W-:-:S04]  /*4780*/  DEPBAR.LE SB0, 0x0 ;  /* 0x000080000000791a */ /* 0x000fc80000000000 */
[----:B---3--:R-:W-:Y:S05]  /*4790*/  EXIT ;  /* 0x000000000000794d */ /* 0x008fea0003800000 */
.L_x_19:
[----:B------:R-:W-:Y:S02]  /*47a0*/  MOV R2, UR4 ;  /* 0x0000000400027c02 */ /* 0x000fe40008000f00 */
[----:B------:R-:W-:Y:S02]  /*47b0*/  MOV R3, UR4 ;  /* 0x0000000400037c02 */ /* 0x000fe40008000f00 */
[----:B------:R-:W-:-:S07]  /*47c0*/  MOV R0, UR9 ;  /* 0x0000000900007c02 */ /* 0x000fce0008000f00 */
.L_x_57:
[----:B-1----:R1:W2:Y:S02]  /*47d0*/  SYNCS.PHASECHK.TRANS64.TRYWAIT P0, [R0+URZ+0x28], R3 ;  /* 0x00002803000075a7 */ /* 0x0022a400080011ff */
[----:B--2---:R-:W-:Y:S05]  /*47e0*/  @!P0 NANOSLEEP.SYNCS 0x989680 ;  /* 0x009896800000895d */ /* 0x004fea0003900000 */
[----:B------:R-:W2:Y:S02]  /*47f0*/  @!P0 SYNCS.PHASECHK.TRANS64 P0, [R0+URZ+0x28], R3 ;  /* 0x00002803000085a7 */ /* 0x000ea400080010ff */
[----:B--2---:R-:W-:Y:S05]  /*4800*/  @!P0 BRA `(.L_x_57) ;  /* 0xfffffffc00f08947 */ /* 0x004fea000383ffff */
[----:B------:R-:W-:Y:S05]  /*4810*/  BRA `(.L_x_18) ;  /* 0xffffffc400447947 */ /* 0x000fea000383ffff */
.L_x_23:
[----:B------:R-:W-:Y:S02]  /*4820*/  MOV R2, UR5 ;  /* 0x0000000500027c02 */ /* 0x000fe40008000f00 */
[----:B------:R-:W-:Y:S02]  /*4830*/  MOV R3, UR5 ;  /* 0x0000000500037c02 */ /* 0x000fe40008000f00 */
[----:B------:R-:W-:-:S07]  /*4840*/  MOV R0, UR4 ;  /* 0x0000000400007c02 */ /* 0x000fce0008000f00 */
.L_x_58:
[----:B-1----:R1:W5:Y:S02]  /*4850*/  SYNCS.PHASECHK.TRANS64.TRYWAIT P0, [R0+URZ+0x28], R3 ;  /* 0x00002803000075a7 */ /* 0x00236400080011ff */
[----:B-----5:R-:W-:Y:S05]  /*4860*/  @!P0 NANOSLEEP.SYNCS 0x989680 ;  /* 0x009896800000895d */ /* 0x020fea0003900000 */
[----:B------:R-:W5:Y:S02]  /*4870*/  @!P0 SYNCS.PHASECHK.TRANS64 P0, [R0+URZ+0x28], R3 ;  /* 0x00002803000085a7 */ /* 0x000f6400080010ff */
[----:B-----5:R-:W-:Y:S05]  /*4880*/  @!P0 BRA `(.L_x_58) ;  /* 0xfffffffc00f08947 */ /* 0x020fea000383ffff */
[----:B------:R-:W-:Y:S05]  /*4890*/  BRA `(.L_x_59) ;  /* 0xffffffc8006c7947 */ /* 0x000fea000383ffff */
.L_x_27:
[----:B------:R-:W-:Y:S02]  /*48a0*/  MOV R0, UR7 ;  /* 0x0000000700007c02 */ /* 0x000fe40008000f00 */
[----:B------:R-:W-:-:S07]  /*48b0*/  MOV R3, R2 ;  /* 0x0000000200037202 */ /* 0x000fce0000000f00 */
.L_x_60:
[----:B-1----:R1:W4:Y:S02]  /*48c0*/  SYNCS.PHASECHK.TRANS64.TRYWAIT P0, [R0+URZ+0x60], R3 ;  /* 0x00006003000075a7 */ /* 0x00232400080011ff */
[----:B----4-:R-:W-:Y:S05]  /*48d0*/  @!P0 NANOSLEEP.SYNCS 0x989680 ;  /* 0x009896800000895d */ /* 0x010fea0003900000 */
[----:B------:R-:W4:Y:S02]  /*48e0*/  @!P0 SYNCS.PHASECHK.TRANS64 P0, [R0+URZ+0x60], R3 ;  /* 0x00006003000085a7 */ /* 0x000f2400080010ff */
[----:B----4-:R-:W-:Y:S05]  /*48f0*/  @!P0 BRA `(.L_x_60) ;  /* 0xfffffffc00f08947 */ /* 0x010fea000383ffff */
[----:B------:R-:W-:Y:S05]  /*4900*/  BRA `(.L_x_26) ;  /* 0xffffffcc00747947 */ /* 0x000fea000383ffff */
.L_x_30:
[----:B------:R-:W-:Y:S02]  /*4910*/  MOV R2, UR11 ;  /* 0x0000000b00027c02 */ /* 0x000fe40008000f00 */
[----:B------:R-:W-:Y:S02]  /*4920*/  MOV R3, UR11 ;  /* 0x0000000b00037c02 */ /* 0x000fe40008000f00 */
[----:B------:R-:W-:Y:S07]  /*4930*/  MOV R0, UR5 ;  /* 0x0000000500007c02 */ /* 0x000fee0008000f00 */
.L_x_61:
[----:B-1----:R1:W4:Y:S02]  /*4940*/  SYNCS.PHASECHK.TRANS64.TRYWAIT P0, [R0+URZ], R3 ;  /* 0x00000003000075a7 */ /* 0x00232400080011ff */
[----:B----4-:R-:W-:Y:S05]  /*4950*/  @!P0 NANOSLEEP.SYNCS 0x989680 ;  /* 0x009896800000895d */ /* 0x010fea0003900000 */
[----:B------:R-:W4:Y:S02]  /*4960*/  @!P0 SYNCS.PHASECHK.TRANS64 P0, [R0+URZ], R3 ;  /* 0x00000003000085a7 */ /* 0x000f2400080010ff */
[----:B----4-:R-:W-:Y:S05]  /*4970*/  @!P0 BRA `(.L_x_61) ;  /* 0xfffffffc00f08947 */ /* 0x010fea000383ffff */
[----:B------:R-:W-:Y:S05]  /*4980*/  BRA `(.L_x_29) ;  /* 0xffffffcc00b87947 */ /* 0x000fea000383ffff */
.L_x_34:
[----:B------:R-:W-:-:S07]  /*4990*/  MOV R3, R2 ;  /* 0x0000000200037202 */ /* 0x000fce0000000f00 */
.L_x_62:
[----:B-----5:R5:W4:Y:S02]  /*49a0*/  SYNCS.PHASECHK.TRANS64.TRYWAIT P0, [R0+URZ+0x60], R3 ;  /* 0x00006003000075a7 */ /* 0x020b2400080011ff */
[----:B----4-:R-:W-:Y:S05]  /*49b0*/  @!P0 NANOSLEEP.SYNCS 0x989680 ;  /* 0x009896800000895d */ /* 0x010fea0003900000 */
[----:B------:R-:W4:Y:S02]  /*49c0*/  @!P0 SYNCS.PHASECHK.TRANS64 P0, [R0+URZ+0x60], R3 ;  /* 0x00006003000085a7 */ /* 0x000f2400080010ff */
[----:B----4-:R-:W-:Y:S05]  /*49d0*/  @!P0 BRA `(.L_x_62) ;  /* 0xfffffffc00f08947 */ /* 0x010fea000383ffff */
[----:B------:R-:W-:Y:S05]  /*49e0*/  BRA `(.L_x_24) ;  /* 0xffffffd000747947 */ /* 0x000fea000383ffff */
.L_x_42:
[----:B------:R-:W-:-:S07]  /*49f0*/  MOV R15, R14 ;  /* 0x0000000e000f7202 */ /* 0x000fce0000000f00 */
.L_x_63:
[----:B-1----:R1:W2:Y:S02]  /*4a00*/  SYNCS.PHASECHK.TRANS64.TRYWAIT P0, [R0+URZ], R15 ;  /* 0x0000000f000075a7 */ /* 0x0022a400080011ff */
[----:B--2---:R-:W-:Y:S05]  /*4a10*/  @!P0 NANOSLEEP.SYNCS 0x989680 ;  /* 0x009896800000895d */ /* 0x004fea0003900000 */
[----:B------:R-:W2:Y:S02]  /*4a20*/  @!P0 SYNCS.PHASECHK.TRANS64 P0, [R0+URZ], R15 ;  /* 0x0000000f000085a7 */ /* 0x000ea400080010ff */
[----:B--2---:R-:W-:Y:S05]  /*4a30*/  @!P0 BRA `(.L_x_63) ;  /* 0xfffffffc00f08947 */ /* 0x004fea000383ffff */
[----:B------:R-:W-:Y:S05]  /*4a40*/  BRA `(.L_x_41) ;  /* 0xffffffd400247947 */ /* 0x000fea000383ffff */
.L_x_45:
[----:B------:R-:W-:-:S07]  /*4a50*/  MOV R11, R10 ;  /* 0x0000000a000b7202 */ /* 0x000fce0000000f00 */
.L_x_64:
[----:B-1----:R1:W2:Y:S02]  /*4a60*/  SYNCS.PHASECHK.TRANS64.TRYWAIT P0, [R8+URZ], R11 ;  /* 0x0000000b080075a7 */ /* 0x0022a400080011ff */
[----:B--2---:R-:W-:Y:S05]  /*4a70*/  @!P0 NANOSLEEP.SYNCS 0x989680 ;  /* 0x009896800000895d */ /* 0x004fea0003900000 */
[----:B------:R-:W2:Y:S02]  /*4a80*/  @!P0 SYNCS.PHASECHK.TRANS64 P0, [R8+URZ], R11 ;  /* 0x0000000b080085a7 */ /* 0x000ea400080010ff */
[----:B--2---:R-:W-:Y:S05]  /*4a90*/  @!P0 BRA `(.L_x_64) ;  /* 0xfffffffc00f08947 */ /* 0x004fea000383ffff */
[----:B------:R-:W-:Y:S05]  /*4aa0*/  BRA `(.L_x_44) ;  /* 0xffffffd4008c7947 */ /* 0x000fea000383ffff */
.L_x_47:
[----:B------:R-:W-:Y:S02]  /*4ab0*/  MOV R4, UR26 ;  /* 0x0000001a00047c02 */ /* 0x000fe40008000f00 */
[----:B------:R-:W-:-:S07]  /*4ac0*/  MOV R7, R6 ;  /* 0x0000000600077202 */ /* 0x000fce0000000f00 */
.L_x_65:
[----:B-1----:R1:W2:Y:S02]  /*4ad0*/  SYNCS.PHASECHK.TRANS64.TRYWAIT P0, [R4+URZ+0x50], R7 ;  /* 0x00005007040075a7 */ /* 0x0022a400080011ff */
[----:B--2---:R-:W-:Y:S05]  /*4ae0*/  @!P0 NANOSLEEP.SYNCS 0x989680 ;  /* 0x009896800000895d */ /* 0x004fea0003900000 */
[----:B------:R-:W2:Y:S02]  /*4af0*/  @!P0 SYNCS.PHASECHK.TRANS64 P0, [R4+URZ+0x50], R7 ;  /* 0x00005007040085a7 */ /* 0x000ea400080010ff */
[----:B--2---:R-:W-:Y:S05]  /*4b00*/  @!P0 BRA `(.L_x_65) ;  /* 0xfffffffc00f08947 */ /* 0x004fea000383ffff */
[----:B------:R-:W-:Y:S05]  /*4b10*/  BRA `(.L_x_66) ;  /* 0xffffffdc006c7947 */ /* 0x000fea000383ffff */
.L_x_53:
[----:B-1----:R1:W2:Y:S02]  /*4b20*/  SYNCS.PHASECHK.TRANS64.TRYWAIT P0, [R2+URZ+0x70], RZ ;  /* 0x000070ff020075a7 */ /* 0x0022a400080011ff */
[----:B--2---:R-:W-:Y:S05]  /*4b30*/  @!P0 NANOSLEEP.SYNCS 0x989680 ;  /* 0x009896800000895d */ /* 0x004fea0003900000 */
[----:B------:R-:W2:Y:S02]  /*4b40*/  @!P0 SYNCS.PHASECHK.TRANS64 P0, [R2+URZ+0x70], RZ ;  /* 0x000070ff020085a7 */ /* 0x000ea400080010ff */
[----:B--2---:R-:W-:Y:S05]  /*4b50*/  @!P0 BRA `(.L_x_53) ;  /* 0xfffffffc00f08947 */ /* 0x004fea000383ffff */
[----:B------:R-:W-:Y:S05]  /*4b60*/  BRA `(.L_x_67) ;  /* 0xfffffff800687947 */ /* 0x000fea000383ffff */
        .weak           $__internal_0_$__cuda_sm10x_tcgen05_guardrail_trap_col_being_dealloced_not_returned_by_alloc
        .type           $__internal_0_$__cuda_sm10x_tcgen05_guardrail_trap_col_being_dealloced_not_returned_by_alloc,@function
        .size           $__internal_0_$__cuda_sm10x_tcgen05_guardrail_trap_col_being_dealloced_not_returned_by_alloc,($__internal_1_$__cuda_sm10x_tcgen05_guardrail_trap_phase_invalid_during_alloc - $__internal_0_$__cuda_sm10x_tcgen05_guardrail_trap_col_being_dealloced_not_returned_by_alloc)
$__internal_0_$__cuda_sm10x_tcgen05_guardrail_trap_col_being_dealloced_not_returned_by_alloc:
[----:B------:R-:W-:Y:S05]  /*4b70*/  BPT.TRAP 0x1 ;  /* 0x000000040000795c */ /* 0x000fea0000300000 */
[----:B------:R-:W-:-:S04]  /*4b80*/  HFMA2 R3, -RZ, RZ, 0, 0 ;  /* 0x00000000ff037431 */ /* 0x000fc800000001ff */
[----:B------:R-:W-:Y:S05]  /*4b90*/  RET.REL.NODEC R2 `(kernel_cutlass_kernel_cudnngemm_swigludense_gemm_persistent_swigluPersistentDenseGemmKernel_object_at__TiledMMA_ThrLayoutVMNK21111000_PermutationMNK____MMAAtom_ThrID21_ShapeMNK25625632_TV_0) ;  /* 0xffffffb402187950 */ /* 0x000fea0003c3ffff */
        .weak           $__internal_1_$__cuda_sm10x_tcgen05_guardrail_trap_phase_invalid_during_alloc
        .type           $__internal_1_$__cuda_sm10x_tcgen05_guardrail_trap_phase_invalid_during_alloc,@function
        .size           $__internal_1_$__cuda_sm10x_tcgen05_guardrail_trap_phase_invalid_during_alloc,($__internal_2_$__cuda_sm10x_tcgen05_guardrail_trap_unallocated_columns_being_dealloced - $__internal_1_$__cuda_sm10x_tcgen05_guardrail_trap_phase_invalid_during_alloc)
$__internal_1_$__cuda_sm10x_tcgen05_guardrail_trap_phase_invalid_during_alloc:
[----:B------:R-:W-:Y:S05]  /*4ba0*/  BPT.TRAP 0x1 ;  /* 0x000000040000795c */ /* 0x000fea0000300000 */
[----:B------:R-:W-:-:S04]  /*4bb0*/  MOV R3, 0x0 ;  /* 0x0000000000037802 */ /* 0x000fc80000000f00 */
[----:B------:R-:W-:Y:S05]  /*4bc0*/  RET.REL.NODEC R2 `(kernel_cutlass_kernel_cudnngemm_swigludense_gemm_persistent_swigluPersistentDenseGemmKernel_object_at__TiledMMA_ThrLayoutVMNK21111000_PermutationMNK____MMAAtom_ThrID21_ShapeMNK25625632_TV_0) ;  /* 0xffffffb4020c7950 */ /* 0x000fea0003c3ffff */
        .weak           $__internal_2_$__cuda_sm10x_tcgen05_guardrail_trap_unallocated_columns_being_dealloced
        .type           $__internal_2_$__cuda_sm10x_tcgen05_guardrail_trap_unallocated_columns_being_dealloced,@function
        .size           $__internal_2_$__cuda_sm10x_tcgen05_guardrail_trap_unallocated_columns_being_dealloced,(.L_x_71 - $__internal_2_$__cuda_sm10x_tcgen05_guardrail_trap_unallocated_columns_being_dealloced)
$__internal_2_$__cuda_sm10x_tcgen05_guardrail_trap_unallocated_columns_being_dealloced:
[----:B------:R-:W-:Y:S05]  /*4bd0*/  BPT.TRAP 0x1 ;  /* 0x000000040000795c */ /* 0x000fea0000300000 */
[----:B------:R-:W-:-:S04]  /*4be0*/  HFMA2 R3, -RZ, RZ, 0, 0 ;  /* 0x00000000ff037431 */ /* 0x000fc800000001ff */
[----:B------:R-:W-:Y:S05]  /*4bf0*/  RET.REL.NODEC R2 `(kernel_cutlass_kernel_cudnngemm_swigludense_gemm_persistent_swigluPersistentDenseGemmKernel_object_at__TiledMMA_ThrLayoutVMNK21111000_PermutationMNK____MMAAtom_ThrID21_ShapeMNK25625632_TV_0) ;  /* 0xffffffb402007950 */ /* 0x000fea0003c3ffff */
.L_x_68:
[----:B------:R-:W-:-:S00]  /*4c00*/  BRA `(.L_x_68) ;  /* 0xfffffffc00fc7947 */ /* 0x000fc0000383ffff */
[----:B------:R-:W-:-:S00]  /*4c10*/  NOP ;  /* 0x0000000000007918 */ /* 0x000fc00000000000 */
        /* <DEDUP_REMOVED lines=14> */
.L_x_71:


//--------------------- .nv.shared.kernel_cutlass_kernel_cudnngemm_swigludense_gemm_persistent_swigluPersistentDenseGemmKernel_object_at__TiledMMA_ThrLayoutVMNK21111000_PermutationMNK____MMAAtom_ThrID21_ShapeMNK25625632_TV_0 --------------------------
	.section	.nv.shared.kernel_cutlass_kernel_cudnngemm_swigludense_gemm_persistent_swigluPersistentDenseGemmKernel_object_at__TiledMMA_ThrLayoutVMNK21111000_PermutationMNK____MMAAtom_ThrID21_ShapeMNK25625632_TV_0,"aw",@nobits
	.sectionflags	@""
	.align	1024
	.zero		1024


//--------------------- .nv.shared.reserved.0     --------------------------
	.section	.nv.shared.reserved.0,"aw",@nobits
	.align	8
	.weak		__nv_reservedSMEM_offset_0_alias
	.size		__nv_reservedSMEM_offset_0_alias, 0, 64
	.other		__nv_reservedSMEM_offset_0_alias,@"STO_CUDA_RESERVED_SHARED STV_DEFAULT"
__nv_reservedSMEM_offset_0_alias:
	.zero		0
.nv.shared.reserved.0:
	.zero		64
	.weak		__nv_reservedSMEM_allocation_phase
	.type		__nv_reservedSMEM_allocation_phase,@object
	.size		__nv_reservedSMEM_allocation_phase,(.L_0 - __nv_reservedSMEM_allocation_phase)
__nv_reservedSMEM_allocation_phase:
	.zero		1
.L_0:
	.zero		7
	.weak		__nv_reservedSMEM_devtool_atexit_pc
	.type		__nv_reservedSMEM_devtool_atexit_pc,@object
	.size		__nv_reservedSMEM_devtool_atexit_pc,(__nv_reservedSMEM_allocation_mask - __nv_reservedSMEM_devtool_atexit_pc)
__nv_reservedSMEM_devtool_atexit_pc:
	.zero		8
	.weak		__nv_reservedSMEM_allocation_mask
	.type		__nv_reservedSMEM_allocation_mask,@object
	.size		__nv_reservedSMEM_allocation_mask,(.L_2 - __nv_reservedSMEM_allocation_mask)
__nv_reservedSMEM_allocation_mask:
	.zero		4
.L_2:
	.zero		4
	.weak		__nv_reservedSMEM_tmem_allocation_pipeline_mbarrier
	.type		__nv_reservedSMEM_tmem_allocation_pipeline_mbarrier,@object
	.size		__nv_reservedSMEM_tmem_allocation_pipeline_mbarrier,(__nv_reservedSMEM_tmem_allocation_pipeline_mbarrier_parity - __nv_reservedSMEM_tmem_allocation_pipeline_mbarrier)
__nv_reservedSMEM_tmem_allocation_pipeline_mbarrier:
	.zero		8
	.weak		__nv_reservedSMEM_tmem_allocation_pipeline_mbarrier_parity
	.type		__nv_reservedSMEM_tmem_allocation_pipeline_mbarrier_parity,@object
	.size		__nv_reservedSMEM_tmem_allocation_pipeline_mbarrier_parity,(.L_4 - __nv_reservedSMEM_tmem_allocation_pipeline_mbarrier_parity)
__nv_reservedSMEM_tmem_allocation_pipeline_mbarrier_parity:
	.zero		4
.L_4:


//--------------------- .nv.constant0.kernel_cutlass_kernel_cudnngemm_swigludense_gemm_persistent_swigluPersistentDenseGemmKernel_object_at__TiledMMA_ThrLayoutVMNK21111000_PermutationMNK____MMAAtom_ThrID21_ShapeMNK25625632_TV_0 --------------------------
	.section	.nv.constant0.kernel_cutlass_kernel_cudnngemm_swigludense_gemm_persistent_swigluPersistentDenseGemmKernel_object_at__TiledMMA_ThrLayoutVMNK21111000_PermutationMNK____MMAAtom_ThrID21_ShapeMNK25625632_TV_0,"a",@progbits
	.sectionflags	@""
	.align	4
.nv.constant0.kernel_cutlass_kernel_cudnngemm_swigludense_gemm_persistent_swigluPersistentDenseGemmKernel_object_at__TiledMMA_ThrLayoutVMNK21111000_PermutationMNK____MMAAtom_ThrID21_ShapeMNK25625632_TV_0:
	.zero		1512


//--------------------- SYMBOLS --------------------------

	.type		.nv.reservedSmem.offset0,@object
	.size		.nv.reservedSmem.offset0,0x4
	.type		.nv.reservedSmem.cap,@object
	.size		.nv.reservedSmem.cap,0x4
